// auto-generated by cutlass_sweep.gemm — config: {"arch": "sm_100", "cluster_m": 2, "cluster_n": 1, "dtype": "e5m2", "stages": 3, "tile_k": 128, "tile_m": 128, "tile_n": 128}
#include "cutlass/cutlass.h"
#include "cutlass/gemm/collective/collective_builder.hpp"
#include "cutlass/gemm/device/gemm_universal_adapter.h"
#include "cutlass/gemm/kernel/gemm_universal.hpp"
#include "cutlass/epilogue/collective/collective_builder.hpp"

using ElemA = cutlass::float_e5m2_t;
using ElemB = cutlass::float_e5m2_t;
using ElemCD = cutlass::float_e5m2_t;
using Acc  = float;
using TileShape    = cute::Shape<cute::_128, cute::_128, cute::_128>;
using ClusterShape = cute::Shape<cute::_2, cute::_1, cute::_1>;

using CollectiveEpilogue = typename cutlass::epilogue::collective::CollectiveBuilder<
    cutlass::arch::Sm100, cutlass::arch::OpClassTensorOp,
    TileShape, ClusterShape,
    cutlass::epilogue::collective::EpilogueTileAuto,
    Acc, Acc,
    ElemCD, cutlass::layout::RowMajor, 128 / cutlass::sizeof_bits<ElemCD>::value,
    ElemCD, cutlass::layout::RowMajor, 128 / cutlass::sizeof_bits<ElemCD>::value,
    cutlass::epilogue::collective::EpilogueScheduleAuto
  >::CollectiveOp;

using CollectiveMainloop = typename cutlass::gemm::collective::CollectiveBuilder<
    cutlass::arch::Sm100, cutlass::arch::OpClassTensorOp,
    ElemA, cutlass::layout::RowMajor, 128 / cutlass::sizeof_bits<ElemA>::value,
    ElemB, cutlass::layout::ColumnMajor, 128 / cutlass::sizeof_bits<ElemB>::value,
    Acc,
    TileShape, ClusterShape,
    cutlass::gemm::collective::StageCount<3>,
    cutlass::gemm::collective::KernelScheduleAuto
  >::CollectiveOp;

using GemmKernel = cutlass::gemm::kernel::GemmUniversal<
    cute::Shape<int,int,int,int>,
    CollectiveMainloop,
    CollectiveEpilogue
>;
using Gemm = cutlass::gemm::device::GemmUniversalAdapter<GemmKernel>;

// Force the device kernel symbol into the cubin without needing a host main.
auto* _anchor = &cutlass::device_kernel<GemmKernel>;


// ===== COMPILED SASS (sm_100a) =====

	.target	sm_100a

	.elftype	@"ET_EXEC"


//--------------------- .note.nv.tkinfo           --------------------------
	.section	.note.nv.tkinfo,"",@"SHT_NOTE"
	.sectionflags	@"SHF_NOTE_NV_TKINFO"
	.tkinfo
        /*0018*/ 	.word	0x00000002
        /*0030*/ 	.string	""
        /*0030*/ 	.string	"ptxas"
        /*0030*/ 	.string	"Cuda compilation tools, release 13.0, V13.0.88"
        /*0030*/ 	.string	"Build cuda_13.0.r13.0/compiler.36424714_0"
        /*0030*/ 	.string	"-arch sm_100a -m 64 "



//--------------------- .note.nv.cuinfo           --------------------------
	.section	.note.nv.cuinfo,"",@"SHT_NOTE"
	.sectionflags	@"SHF_NOTE_NV_CUINFO"
        /*0018*/ 	.short	0x0002
        /*001a*/ 	.short	0x0064
        /*001c*/ 	.short	0x0082
	.zero		2


//--------------------- .nv.info                  --------------------------
	.section	.nv.info,"",@"SHT_CUDA_INFO"
	.align	4


	//----- nvinfo : EIATTR_REGCOUNT
	.align		4
        /*0000*/ 	.byte	0x04, 0x2f
        /*0002*/ 	.short	(.L_19 - .L_18)
	.align		4
.L_18:
        /*0004*/ 	.word	index@(_ZN7cutlass13device_kernelINS_4gemm6kernel13GemmUniversalIN4cute5tupleIJiiiiEEENS1_10collective13CollectiveMmaINS1_35MainloopSm100TmaUmmaWarpSpecializedILi3ELi2ELi4ENS5_IJNS4_1CILi2EEENSA_ILi1EEESC_EEEEENS5_IJNSA_ILi128EEESF_SF_EEENS_12float_e5m2_tENS5_IJlSC_lEEESH_SI_NS4_8TiledMMAINS4_8MMA_AtomIJNS4_10MMA_TraitsINS4_25SM100_MMA_F8F6F4_2x1SM_SSEJSH_SH_fSF_SF_NS4_17integral_constantINS4_4UMMA5MajorELSP_0EEESQ_NSN_INSO_7ScaleInELSR_0EEESS_EEEEEENS4_6LayoutINS5_IJSC_SC_SC_EEENS5_IJNSA_ILi0EEESX_SX_EEEEENS5_IJNS4_10UnderscoreES10_S10_EEEEENS4_18SM100_TMA_2SM_LOADENS4_14ComposedLayoutINS4_7SwizzleILi3ELi4ELi3EEENS4_18smem_ptr_flag_bitsILi8EEENSV_INS5_IJNSA_ILi8EEESF_EEENS5_IJSF_SC_EEEEEEEvNS4_8identityES13_S1D_vS1E_EENS_8epilogue10collective18CollectiveEpilogueINS1G_23Sm100TmaWarpSpecializedILi2ELi2ELi32ELb0ELb0EEEJNS5_IJNSA_ILi64EEESF_SF_EEENS5_IJNSV_IS1L_SC_EENSV_INS5_IJNSA_ILi32EEESB_EEENS5_IJSC_S1L_EEEEEEEESH_SI_SH_SI_NS1G_6fusion15FusionCallbacksIS1K_NS1T_17LinearCombinationISH_fSH_fLNS_15FloatRoundStyleE2EEES1M_S1S_JEEENS4_5SM1004TMEM4LOAD26SM100_TMEM_LOAD_32dp32b32xENS4_13SM90_TMA_LOADENS14_INS15_ILi1ELi4ELi3EEES18_NSV_INS5_IJS19_S1O_EEENS5_IJS1O_SC_EEEEEEENS4_39AutoVectorizingCopyWithAssumedAlignmentILi128EEENS4_14SM90_TMA_STOREES28_S2A_S2A_EEEvvEEEEvNT_6ParamsE)
        /*0008*/ 	.word	0x00000080


	//----- nvinfo : EIATTR_FRAME_SIZE
	.align		4
.L_19:
        /*000c*/ 	.byte	0x04, 0x11
        /*000e*/ 	.short	(.L_21 - .L_20)
	.align		4
.L_20:
        /*0010*/ 	.word	index@($__internal_2_$__cuda_sm10x_tcgen05_guardrail_trap_unallocated_columns_being_dealloced)
        /*0014*/ 	.word	0x00000000


	//----- nvinfo : EIATTR_FRAME_SIZE
	.align		4
.L_21:
        /*0018*/ 	.byte	0x04, 0x11
        /*001a*/ 	.short	(.L_23 - .L_22)
	.align		4
.L_22:
        /*001c*/ 	.word	index@($__internal_1_$__cuda_sm10x_tcgen05_guardrail_trap_phase_invalid_during_alloc)
        /*0020*/ 	.word	0x00000000


	//----- nvinfo : EIATTR_FRAME_SIZE
	.align		4
.L_23:
        /*0024*/ 	.byte	0x04, 0x11
        /*0026*/ 	.short	(.L_25 - .L_24)
	.align		4
.L_24:
        /*0028*/ 	.word	index@($__internal_0_$__cuda_sm10x_tcgen05_guardrail_trap_col_being_dealloced_not_returned_by_alloc)
        /*002c*/ 	.word	0x00000000


	//----- nvinfo : EIATTR_FRAME_SIZE
	.align		4
.L_25:
        /*0030*/ 	.byte	0x04, 0x11
        /*0032*/ 	.short	(.L_27 - .L_26)
	.align		4
.L_26:
        /*0034*/ 	.word	index@(_ZN7cutlass13device_kernelINS_4gemm6kernel13GemmUniversalIN4cute5tupleIJiiiiEEENS1_10collective13CollectiveMmaINS1_35MainloopSm100TmaUmmaWarpSpecializedILi3ELi2ELi4ENS5_IJNS4_1CILi2EEENSA_ILi1EEESC_EEEEENS5_IJNSA_ILi128EEESF_SF_EEENS_12float_e5m2_tENS5_IJlSC_lEEESH_SI_NS4_8TiledMMAINS4_8MMA_AtomIJNS4_10MMA_TraitsINS4_25SM100_MMA_F8F6F4_2x1SM_SSEJSH_SH_fSF_SF_NS4_17integral_constantINS4_4UMMA5MajorELSP_0EEESQ_NSN_INSO_7ScaleInELSR_0EEESS_EEEEEENS4_6LayoutINS5_IJSC_SC_SC_EEENS5_IJNSA_ILi0EEESX_SX_EEEEENS5_IJNS4_10UnderscoreES10_S10_EEEEENS4_18SM100_TMA_2SM_LOADENS4_14ComposedLayoutINS4_7SwizzleILi3ELi4ELi3EEENS4_18smem_ptr_flag_bitsILi8EEENSV_INS5_IJNSA_ILi8EEESF_EEENS5_IJSF_SC_EEEEEEEvNS4_8identityES13_S1D_vS1E_EENS_8epilogue10collective18CollectiveEpilogueINS1G_23Sm100TmaWarpSpecializedILi2ELi2ELi32ELb0ELb0EEEJNS5_IJNSA_ILi64EEESF_SF_EEENS5_IJNSV_IS1L_SC_EENSV_INS5_IJNSA_ILi32EEESB_EEENS5_IJSC_S1L_EEEEEEEESH_SI_SH_SI_NS1G_6fusion15FusionCallbacksIS1K_NS1T_17LinearCombinationISH_fSH_fLNS_15FloatRoundStyleE2EEES1M_S1S_JEEENS4_5SM1004TMEM4LOAD26SM100_TMEM_LOAD_32dp32b32xENS4_13SM90_TMA_LOADENS14_INS15_ILi1ELi4ELi3EEES18_NSV_INS5_IJS19_S1O_EEENS5_IJS1O_SC_EEEEEEENS4_39AutoVectorizingCopyWithAssumedAlignmentILi128EEENS4_14SM90_TMA_STOREES28_S2A_S2A_EEEvvEEEEvNT_6ParamsE)
        /*0038*/ 	.word	0x00000000


	//----- nvinfo : EIATTR_MIN_STACK_SIZE
	.align		4
.L_27:
        /*003c*/ 	.byte	0x04, 0x12
        /*003e*/ 	.short	(.L_29 - .L_28)
	.align		4
.L_28:
        /*0040*/ 	.word	index@(_ZN7cutlass13device_kernelINS_4gemm6kernel13GemmUniversalIN4cute5tupleIJiiiiEEENS1_10collective13CollectiveMmaINS1_35MainloopSm100TmaUmmaWarpSpecializedILi3ELi2ELi4ENS5_IJNS4_1CILi2EEENSA_ILi1EEESC_EEEEENS5_IJNSA_ILi128EEESF_SF_EEENS_12float_e5m2_tENS5_IJlSC_lEEESH_SI_NS4_8TiledMMAINS4_8MMA_AtomIJNS4_10MMA_TraitsINS4_25SM100_MMA_F8F6F4_2x1SM_SSEJSH_SH_fSF_SF_NS4_17integral_constantINS4_4UMMA5MajorELSP_0EEESQ_NSN_INSO_7ScaleInELSR_0EEESS_EEEEEENS4_6LayoutINS5_IJSC_SC_SC_EEENS5_IJNSA_ILi0EEESX_SX_EEEEENS5_IJNS4_10UnderscoreES10_S10_EEEEENS4_18SM100_TMA_2SM_LOADENS4_14ComposedLayoutINS4_7SwizzleILi3ELi4ELi3EEENS4_18smem_ptr_flag_bitsILi8EEENSV_INS5_IJNSA_ILi8EEESF_EEENS5_IJSF_SC_EEEEEEEvNS4_8identityES13_S1D_vS1E_EENS_8epilogue10collective18CollectiveEpilogueINS1G_23Sm100TmaWarpSpecializedILi2ELi2ELi32ELb0ELb0EEEJNS5_IJNSA_ILi64EEESF_SF_EEENS5_IJNSV_IS1L_SC_EENSV_INS5_IJNSA_ILi32EEESB_EEENS5_IJSC_S1L_EEEEEEEESH_SI_SH_SI_NS1G_6fusion15FusionCallbacksIS1K_NS1T_17LinearCombinationISH_fSH_fLNS_15FloatRoundStyleE2EEES1M_S1S_JEEENS4_5SM1004TMEM4LOAD26SM100_TMEM_LOAD_32dp32b32xENS4_13SM90_TMA_LOADENS14_INS15_ILi1ELi4ELi3EEES18_NSV_INS5_IJS19_S1O_EEENS5_IJS1O_SC_EEEEEEENS4_39AutoVectorizingCopyWithAssumedAlignmentILi128EEENS4_14SM90_TMA_STOREES28_S2A_S2A_EEEvvEEEEvNT_6ParamsE)
        /*0044*/ 	.word	0x00000000
.L_29:


//--------------------- .nv.compat                --------------------------
	.section	.nv.compat,"",@"SHT_CUDA_COMPAT_INFO"
	.align	4
        /*0000*/ 	.byte	0x02, 0x09, 0x01, 0x00, 0x02, 0x02, 0x02, 0x00, 0x02, 0x05, 0x05, 0x00, 0x03, 0x07, 0x01, 0x01
        /*0010*/ 	.byte	0x02, 0x03, 0x01, 0x00, 0x02, 0x06, 0x01, 0x00, 0x04, 0x0b, 0x08, 0x00, 0x09, 0x00, 0x00, 0x00
        /*0020*/ 	.byte	0x00, 0x00, 0x00, 0x00


//--------------------- .nv.info._ZN7cutlass13device_kernelINS_4gemm6kernel13GemmUniversalIN4cute5tupleIJiiiiEEENS1_10collective13CollectiveMmaINS1_35MainloopSm100TmaUmmaWarpSpecializedILi3ELi2ELi4ENS5_IJNS4_1CILi2EEENSA_ILi1EEESC_EEEEENS5_IJNSA_ILi128EEESF_SF_EEENS_12float_e5m2_tENS5_IJlSC_lEEESH_SI_NS4_8TiledMMAINS4_8MMA_AtomIJNS4_10MMA_TraitsINS4_25SM100_MMA_F8F6F4_2x1SM_SSEJSH_SH_fSF_SF_NS4_17integral_constantINS4_4UMMA5MajorELSP_0EEESQ_NSN_INSO_7ScaleInELSR_0EEESS_EEEEEENS4_6LayoutINS5_IJSC_SC_SC_EEENS5_IJNSA_ILi0EEESX_SX_EEEEENS5_IJNS4_10UnderscoreES10_S10_EEEEENS4_18SM100_TMA_2SM_LOADENS4_14ComposedLayoutINS4_7SwizzleILi3ELi4ELi3EEENS4_18smem_ptr_flag_bitsILi8EEENSV_INS5_IJNSA_ILi8EEESF_EEENS5_IJSF_SC_EEEEEEEvNS4_8identityES13_S1D_vS1E_EENS_8epilogue10collective18CollectiveEpilogueINS1G_23Sm100TmaWarpSpecializedILi2ELi2ELi32ELb0ELb0EEEJNS5_IJNSA_ILi64EEESF_SF_EEENS5_IJNSV_IS1L_SC_EENSV_INS5_IJNSA_ILi32EEESB_EEENS5_IJSC_S1L_EEEEEEEESH_SI_SH_SI_NS1G_6fusion15FusionCallbacksIS1K_NS1T_17LinearCombinationISH_fSH_fLNS_15FloatRoundStyleE2EEES1M_S1S_JEEENS4_5SM1004TMEM4LOAD26SM100_TMEM_LOAD_32dp32b32xENS4_13SM90_TMA_LOADENS14_INS15_ILi1ELi4ELi3EEES18_NSV_INS5_IJS19_S1O_EEENS5_IJS1O_SC_EEEEEEENS4_39AutoVectorizingCopyWithAssumedAlignmentILi128EEENS4_14SM90_TMA_STOREES28_S2A_S2A_EEEvvEEEEvNT_6ParamsE --------------------------
	.section	.nv.info._ZN7cutlass13device_kernelINS_4gemm6kernel13GemmUniversalIN4cute5tupleIJiiiiEEENS1_10collective13CollectiveMmaINS1_35MainloopSm100TmaUmmaWarpSpecializedILi3ELi2ELi4ENS5_IJNS4_1CILi2EEENSA_ILi1EEESC_EEEEENS5_IJNSA_ILi128EEESF_SF_EEENS_12float_e5m2_tENS5_IJlSC_lEEESH_SI_NS4_8TiledMMAINS4_8MMA_AtomIJNS4_10MMA_TraitsINS4_25SM100_MMA_F8F6F4_2x1SM_SSEJSH_SH_fSF_SF_NS4_17integral_constantINS4_4UMMA5MajorELSP_0EEESQ_NSN_INSO_7ScaleInELSR_0EEESS_EEEEEENS4_6LayoutINS5_IJSC_SC_SC_EEENS5_IJNSA_ILi0EEESX_SX_EEEEENS5_IJNS4_10UnderscoreES10_S10_EEEEENS4_18SM100_TMA_2SM_LOADENS4_14ComposedLayoutINS4_7SwizzleILi3ELi4ELi3EEENS4_18smem_ptr_flag_bitsILi8EEENSV_INS5_IJNSA_ILi8EEESF_EEENS5_IJSF_SC_EEEEEEEvNS4_8identityES13_S1D_vS1E_EENS_8epilogue10collective18CollectiveEpilogueINS1G_23Sm100TmaWarpSpecializedILi2ELi2ELi32ELb0ELb0EEEJNS5_IJNSA_ILi64EEESF_SF_EEENS5_IJNSV_IS1L_SC_EENSV_INS5_IJNSA_ILi32EEESB_EEENS5_IJSC_S1L_EEEEEEEESH_SI_SH_SI_NS1G_6fusion15FusionCallbacksIS1K_NS1T_17LinearCombinationISH_fSH_fLNS_15FloatRoundStyleE2EEES1M_S1S_JEEENS4_5SM1004TMEM4LOAD26SM100_TMEM_LOAD_32dp32b32xENS4_13SM90_TMA_LOADENS14_INS15_ILi1ELi4ELi3EEES18_NSV_INS5_IJS19_S1O_EEENS5_IJS1O_SC_EEEEEEENS4_39AutoVectorizingCopyWithAssumedAlignmentILi128EEENS4_14SM90_TMA_STOREES28_S2A_S2A_EEEvvEEEEvNT_6ParamsE,"",@"SHT_CUDA_INFO"
	.sectionflags	@""
	.align	4


	//----- nvinfo : EIATTR_CUDA_API_VERSION
	.align		4
        /*0000*/ 	.byte	0x04, 0x37
        /*0002*/ 	.short	(.L_31 - .L_30)
.L_30:
        /*0004*/ 	.word	0x00000082


	//----- nvinfo : EIATTR_KPARAM_INFO
	.align		4
.L_31:
        /*0008*/ 	.byte	0x04, 0x17
        /*000a*/ 	.short	(.L_33 - .L_32)
.L_32:
        /*000c*/ 	.word	0x00000000
        /*0010*/ 	.short	0x0000
        /*0012*/ 	.short	0x0000
        /*0014*/ 	.byte	0x00, 0xf0, 0x01, 0x20


	//----- nvinfo : EIATTR_AT_ENTRY_FRAGMENTS
	.align		4
.L_33:
        /*0018*/ 	.byte	0x04, 0x4f
        /*001a*/ 	.short	(.L_35 - .L_34)


	//   ....[0]....
.L_34:
        /*001c*/ 	.word	0x00000007


	//----- nvinfo : EIATTR_RESERVED_SMEM_USED
	.align		4
.L_35:
        /*0020*/ 	.byte	0x01, 0x41
	.zero		2


	//----- nvinfo : EIATTR_SPARSE_MMA_MASK
	.align		4
        /*0024*/ 	.byte	0x03, 0x50
        /*0026*/ 	.short	0x0000


	//----- nvinfo : EIATTR_TCGEN05_2CTA_USED
	.align		4
        /*0028*/ 	.byte	0x01, 0x52
	.zero		2


	//----- nvinfo : EIATTR_MAXREG_COUNT
	.align		4
        /*002c*/ 	.byte	0x03, 0x1b
        /*002e*/ 	.short	0x00ff


	//----- nvinfo : EIATTR_NUM_BARRIERS
	.align		4
        /*0030*/ 	.byte	0x02, 0x4c
        /*0032*/ 	.byte	0x07
	.zero		1


	//----- nvinfo : EIATTR_EXTERNS
	.align		4
        /*0034*/ 	.byte	0x04, 0x0f
        /*0036*/ 	.short	(.L_37 - .L_36)


	//   ....[0]....
	.align		4
.L_36:
        /*0038*/ 	.word	index@(__assertfail)


	//----- nvinfo : EIATTR_MERCURY_ISA_VERSION
	.align		4
.L_37:
        /*003c*/ 	.byte	0x03, 0x5f
        /*003e*/ 	.short	0x0101


	//----- nvinfo : EIATTR_INT_WARP_WIDE_INSTR_OFFSETS
	.align		4
        /*0040*/ 	.byte	0x04, 0x31
        /*0042*/ 	.short	(.L_39 - .L_38)


	//   ....[0]....
.L_38:
        /*0044*/ 	.word	0x00000cb0


	//   ....[1]....
        /*0048*/ 	.word	0x00000d50


	//   ....[2]....
        /*004c*/ 	.word	0x00002080


	//   ....[3]....
        /*0050*/ 	.word	0x00003ed0


	//   ....[4]....
        /*0054*/ 	.word	0x00003ef0


	//   ....[5]....
        /*0058*/ 	.word	0x00003f20


	//   ....[6]....
        /*005c*/ 	.word	0x00004850


	//   ....[7]....
        /*0060*/ 	.word	0x00004870


	//   ....[8]....
        /*0064*/ 	.word	0x00004970


	//   ....[9]....
        /*0068*/ 	.word	0x00004b00


	//   ....[10]....
        /*006c*/ 	.word	0x00004b10


	//   ....[11]....
        /*0070*/ 	.word	0x00004ca0


	//----- nvinfo : EIATTR_COOP_GROUP_MASK_REGIDS
	.align		4
.L_39:
        /*0074*/ 	.byte	0x04, 0x29
        /*0076*/ 	.short	(.L_41 - .L_40)


	//   ....[0]....
.L_40:
        /*0078*/ 	.word	0xffffffff


	//   ....[1]....
        /*007c*/ 	.word	0xffffffff


	//   ....[2]....
        /*0080*/ 	.word	0xffffffff


	//   ....[3]....
        /*0084*/ 	.word	0xffffffff


	//   ....[4]....
        /*0088*/ 	.word	0xffffffff


	//   ....[5]....
        /*008c*/ 	.word	0xffffffff


	//   ....[6]....
        /*0090*/ 	.word	0xffffffff


	//   ....[7]....
        /*0094*/ 	.word	0xffffffff


	//   ....[8]....
        /*0098*/ 	.word	0xffffffff


	//   ....[9]....
        /*009c*/ 	.word	0xffffffff


	//   ....[10]....
        /*00a0*/ 	.word	0xffffffff


	//   ....[11]....
        /*00a4*/ 	.word	0xffffffff


	//   ....[12]....
        /*00a8*/ 	.word	0xffffffff


	//   ....[13]....
        /*00ac*/ 	.word	0xffffffff


	//----- nvinfo : EIATTR_COOP_GROUP_INSTR_OFFSETS
	.align		4
.L_41:
        /*00b0*/ 	.byte	0x04, 0x28
        /*00b2*/ 	.short	(.L_43 - .L_42)


	//   ....[0]....
.L_42:
        /*00b4*/ 	.word	0x000000c0


	//   ....[1]....
        /*00b8*/ 	.word	0x00000500


	//   ....[2]....
        /*00bc*/ 	.word	0x00000660


	//   ....[3]....
        /*00c0*/ 	.word	0x000007b0


	//   ....[4]....
        /*00c4*/ 	.word	0x000008a0


	//   ....[5]....
        /*00c8*/ 	.word	0x00000a00


	//   ....[6]....
        /*00cc*/ 	.word	0x00000b90


	//   ....[7]....
        /*00d0*/ 	.word	0x00000dd0


	//   ....[8]....
        /*00d4*/ 	.word	0x00001f60


	//   ....[9]....
        /*00d8*/ 	.word	0x00002cb0


	//   ....[10]....
        /*00dc*/ 	.word	0x00003180


	//   ....[11]....
        /*00e0*/ 	.word	0x000031b0


	//   ....[12]....
        /*00e4*/ 	.word	0x00003dd0


	//   ....[13]....
        /*00e8*/ 	.word	0x00003fe0


	//----- nvinfo : EIATTR_VRC_CTA_INIT_COUNT
	.align		4
.L_43:
        /*00ec*/ 	.byte	0x02, 0x4a
        /*00ee*/ 	.byte	0x80
	.zero		1


	//----- nvinfo : EIATTR_SYSCALL_OFFSETS
	.align		4
        /*00f0*/ 	.byte	0x04, 0x46
        /*00f2*/ 	.short	(.L_45 - .L_44)


	//   ....[0]....
.L_44:
        /*00f4*/ 	.word	0x000056f0


	//   ....[1]....
        /*00f8*/ 	.word	0x00005830


	//   ....[2]....
        /*00fc*/ 	.word	0x00006020


	//   ....[3]....
        /*0100*/ 	.word	0x00006e00


	//----- nvinfo : EIATTR_MBARRIER_INSTR_OFFSETS
	.align		4
.L_45:
        /*0104*/ 	.byte	0x04, 0x39
        /*0106*/ 	.short	(.L_47 - .L_46)


	//   ....[0]....
.L_46:
        /*0108*/ 	.word	0x000005f0
        /*010c*/ 	.word	0x000000ff
        /*0110*/ 	.word	0x00000000
        /*0114*/ 	.short	0x0100
        /*0116*/ 	.byte	0x08
	.zero		1


	//   ....[1]....
        /*0118*/ 	.word	0x00000600
        /*011c*/ 	.word	0x000000ff
        /*0120*/ 	.word	0x00000018
        /*0124*/ 	.short	0x0100
        /*0126*/ 	.byte	0x08
	.zero		1


	//   ....[2]....
        /*0128*/ 	.word	0x00000610
        /*012c*/ 	.word	0x000000ff
        /*0130*/ 	.word	0x00000008
        /*0134*/ 	.short	0x0100
        /*0136*/ 	.byte	0x08
	.zero		1


	//   ....[3]....
        /*0138*/ 	.word	0x00000620
        /*013c*/ 	.word	0x000000ff
        /*0140*/ 	.word	0x00000020
        /*0144*/ 	.short	0x0100
        /*0146*/ 	.byte	0x08
	.zero		1


	//   ....[4]....
        /*0148*/ 	.word	0x00000630
        /*014c*/ 	.word	0x000000ff
        /*0150*/ 	.word	0x00000010
        /*0154*/ 	.short	0x0100
        /*0156*/ 	.byte	0x08
	.zero		1


	//   ....[5]....
        /*0158*/ 	.word	0x00000640
        /*015c*/ 	.word	0x000000ff
        /*0160*/ 	.word	0x00000028
        /*0164*/ 	.short	0x0100
        /*0166*/ 	.byte	0x08
	.zero		1


	//   ....[6]....
        /*0168*/ 	.word	0x00000760
        /*016c*/ 	.word	0x000000ff
        /*0170*/ 	.word	0x00000030
        /*0174*/ 	.short	0x0100
        /*0176*/ 	.byte	0x09
	.zero		1


	//   ....[7]....
        /*0178*/ 	.word	0x00000770
        /*017c*/ 	.word	0x000000ff
        /*0180*/ 	.word	0x00000040
        /*0184*/ 	.short	0x0100
        /*0186*/ 	.byte	0x09
	.zero		1


	//   ....[8]....
        /*0188*/ 	.word	0x00000780
        /*018c*/ 	.word	0x000000ff
        /*0190*/ 	.word	0x00000038
        /*0194*/ 	.short	0x0100
        /*0196*/ 	.byte	0x09
	.zero		1


	//   ....[9]....
        /*0198*/ 	.word	0x00000790
        /*019c*/ 	.word	0x000000ff
        /*01a0*/ 	.word	0x00000048
        /*01a4*/ 	.short	0x0100
        /*01a6*/ 	.byte	0x09
	.zero		1


	//   ....[10]....
        /*01a8*/ 	.word	0x00000870
        /*01ac*/ 	.word	0x000000ff
        /*01b0*/ 	.word	0x00000050
        /*01b4*/ 	.short	0x0100
        /*01b6*/ 	.byte	0x08
	.zero		1


	//   ....[11]....
        /*01b8*/ 	.word	0x00000880
        /*01bc*/ 	.word	0x000000ff
        /*01c0*/ 	.word	0x00000058
        /*01c4*/ 	.short	0x0100
        /*01c6*/ 	.byte	0x08
	.zero		1


	//   ....[12]....
        /*01c8*/ 	.word	0x000009b0
        /*01cc*/ 	.word	0x000000ff
        /*01d0*/ 	.word	0x00000060
        /*01d4*/ 	.short	0x0100
        /*01d6*/ 	.byte	0x08
	.zero		1


	//   ....[13]....
        /*01d8*/ 	.word	0x000009c0
        /*01dc*/ 	.word	0x000000ff
        /*01e0*/ 	.word	0x00000070
        /*01e4*/ 	.short	0x0100
        /*01e6*/ 	.byte	0x08
	.zero		1


	//   ....[14]....
        /*01e8*/ 	.word	0x000009d0
        /*01ec*/ 	.word	0x000000ff
        /*01f0*/ 	.word	0x00000068
        /*01f4*/ 	.short	0x0100
        /*01f6*/ 	.byte	0x08
	.zero		1


	//   ....[15]....
        /*01f8*/ 	.word	0x000009e0
        /*01fc*/ 	.word	0x000000ff
        /*0200*/ 	.word	0x00000078
        /*0204*/ 	.short	0x0100
        /*0206*/ 	.byte	0x08
	.zero		1


	//   ....[16]....
        /*0208*/ 	.word	0x00000b00
        /*020c*/ 	.word	0x000000ff
        /*0210*/ 	.word	0x00000080
        /*0214*/ 	.short	0x0100
        /*0216*/ 	.byte	0x09
	.zero		1


	//   ....[17]....
        /*0218*/ 	.word	0x00000b10
        /*021c*/ 	.word	0x000000ff
        /*0220*/ 	.word	0x000000a0
        /*0224*/ 	.short	0x0100
        /*0226*/ 	.byte	0x09
	.zero		1


	//   ....[18]....
        /*0228*/ 	.word	0x00000b20
        /*022c*/ 	.word	0x000000ff
        /*0230*/ 	.word	0x00000088
        /*0234*/ 	.short	0x0100
        /*0236*/ 	.byte	0x09
	.zero		1


	//   ....[19]....
        /*0238*/ 	.word	0x00000b30
        /*023c*/ 	.word	0x000000ff
        /*0240*/ 	.word	0x000000a8
        /*0244*/ 	.short	0x0100
        /*0246*/ 	.byte	0x09
	.zero		1


	//   ....[20]....
        /*0248*/ 	.word	0x00000b40
        /*024c*/ 	.word	0x000000ff
        /*0250*/ 	.word	0x00000090
        /*0254*/ 	.short	0x0100
        /*0256*/ 	.byte	0x09
	.zero		1


	//   ....[21]....
        /*0258*/ 	.word	0x00000b50
        /*025c*/ 	.word	0x000000ff
        /*0260*/ 	.word	0x000000b0
        /*0264*/ 	.short	0x0100
        /*0266*/ 	.byte	0x09
	.zero		1


	//   ....[22]....
        /*0268*/ 	.word	0x00000b60
        /*026c*/ 	.word	0x000000ff
        /*0270*/ 	.word	0x00000098
        /*0274*/ 	.short	0x0100
        /*0276*/ 	.byte	0x09
	.zero		1


	//   ....[23]....
        /*0278*/ 	.word	0x00000b70
        /*027c*/ 	.word	0x000000ff
        /*0280*/ 	.word	0x000000b8
        /*0284*/ 	.short	0x0100
        /*0286*/ 	.byte	0x09
	.zero		1


	//   ....[24]....
        /*0288*/ 	.word	0x00000c60
        /*028c*/ 	.word	0x000000ff
        /*0290*/ 	.word	0x000000c0
        /*0294*/ 	.short	0x0100
        /*0296*/ 	.byte	0x08
	.zero		1


	//   ....[25]....
        /*0298*/ 	.word	0x00000c70
        /*029c*/ 	.word	0x000000ff
        /*02a0*/ 	.word	0x000000d0
        /*02a4*/ 	.short	0x0100
        /*02a6*/ 	.byte	0x08
	.zero		1


	//   ....[26]....
        /*02a8*/ 	.word	0x00000c80
        /*02ac*/ 	.word	0x000000ff
        /*02b0*/ 	.word	0x000000c8
        /*02b4*/ 	.short	0x0100
        /*02b6*/ 	.byte	0x08
	.zero		1


	//   ....[27]....
        /*02b8*/ 	.word	0x00000c90
        /*02bc*/ 	.word	0x000000ff
        /*02c0*/ 	.word	0x000000d8
        /*02c4*/ 	.short	0x0100
        /*02c6*/ 	.byte	0x08
	.zero		1


	//   ....[28]....
        /*02c8*/ 	.word	0x00000d80
        /*02cc*/ 	.word	0x000000ff
        /*02d0*/ 	.word	0x000000e0
        /*02d4*/ 	.short	0x0100
        /*02d6*/ 	.byte	0x07
	.zero		1


	//   ....[29]....
        /*02d8*/ 	.word	0x00001790
        /*02dc*/ 	.word	0x00000003
        /*02e0*/ 	.word	0x000000d0
        /*02e4*/ 	.short	0x010a
        /*02e6*/ 	.byte	0xff
	.zero		1


	//   ....[30]....
        /*02e8*/ 	.word	0x000017c0
        /*02ec*/ 	.word	0x00000003
        /*02f0*/ 	.word	0x000000c0
        /*02f4*/ 	.short	0x0101
        /*02f6*/ 	.byte	0xff
	.zero		1


	//   ....[31]....
        /*02f8*/ 	.word	0x000018c0
        /*02fc*/ 	.word	0x000000ff
        /*0300*/ 	.word	0x00000018
        /*0304*/ 	.short	0x010a
        /*0306*/ 	.byte	0x08
	.zero		1


	//   ....[32]....
        /*0308*/ 	.word	0x00001980
        /*030c*/ 	.word	0x000000ff
        /*0310*/ 	.word	0x00000018
        /*0314*/ 	.short	0x010a
        /*0316*/ 	.byte	0x21
	.zero		1


	//   ....[33]....
        /*0318*/ 	.word	0x00001b40
        /*031c*/ 	.word	0x000000ff
        /*0320*/ 	.word	0x00000018
        /*0324*/ 	.short	0x010a
        /*0326*/ 	.byte	0x08
	.zero		1


	//   ....[34]....
        /*0328*/ 	.word	0x00001c20
        /*032c*/ 	.word	0x000000ff
        /*0330*/ 	.word	0x00000058
        /*0334*/ 	.short	0x0101
        /*0336*/ 	.byte	0x06
	.zero		1


	//   ....[35]....
        /*0338*/ 	.word	0x00001c40
        /*033c*/ 	.word	0x000000ff
        /*0340*/ 	.word	0x00000018
        /*0344*/ 	.short	0x010a
        /*0346*/ 	.byte	0x08
	.zero		1


	//   ....[36]....
        /*0348*/ 	.word	0x00001cc0
        /*034c*/ 	.word	0x000000ff
        /*0350*/ 	.word	0x00000018
        /*0354*/ 	.short	0x010a
        /*0356*/ 	.byte	0x11
	.zero		1


	//   ....[37]....
        /*0358*/ 	.word	0x00001e50
        /*035c*/ 	.word	0x000000ff
        /*0360*/ 	.word	0x00000018
        /*0364*/ 	.short	0x010a
        /*0366*/ 	.byte	0x08
	.zero		1


	//   ....[38]....
        /*0368*/ 	.word	0x00001f90
        /*036c*/ 	.word	0x00000002
        /*0370*/ 	.word	0x00000060
        /*0374*/ 	.short	0x010a
        /*0376*/ 	.byte	0xff
	.zero		1


	//   ....[39]....
        /*0378*/ 	.word	0x00002050
        /*037c*/ 	.word	0x00000002
        /*0380*/ 	.word	0x00000000
        /*0384*/ 	.short	0x0101
        /*0386*/ 	.byte	0xff
	.zero		1


	//   ....[40]....
        /*0388*/ 	.word	0x000025b0
        /*038c*/ 	.word	0x000000ff
        /*0390*/ 	.word	0x00000000
        /*0394*/ 	.short	0x010a
        /*0396*/ 	.byte	0x04
	.zero		1


	//   ....[41]....
        /*0398*/ 	.word	0x00002640
        /*039c*/ 	.word	0x000000ff
        /*03a0*/ 	.word	0x00000000
        /*03a4*/ 	.short	0x010a
        /*03a6*/ 	.byte	0x04
	.zero		1


	//   ....[42]....
        /*03a8*/ 	.word	0x000026e0
        /*03ac*/ 	.word	0x00000000
        /*03b0*/ 	.word	0x00000000
        /*03b4*/ 	.short	0x010a
        /*03b6*/ 	.byte	0xff
	.zero		1


	//   ....[43]....
        /*03b8*/ 	.word	0x00002810
        /*03bc*/ 	.word	0x00000000
        /*03c0*/ 	.word	0x000000c0
        /*03c4*/ 	.short	0x010a
        /*03c6*/ 	.byte	0xff
	.zero		1


	//   ....[44]....
        /*03c8*/ 	.word	0x00002880
        /*03cc*/ 	.word	0x00000004
        /*03d0*/ 	.word	0x00000000
        /*03d4*/ 	.short	0x0101
        /*03d6*/ 	.byte	0xff
	.zero		1


	//   ....[45]....
        /*03d8*/ 	.word	0x000028a0
        /*03dc*/ 	.word	0x000000ff
        /*03e0*/ 	.word	0x00000070
        /*03e4*/ 	.short	0x010a
        /*03e6*/ 	.byte	0x05
	.zero		1


	//   ....[46]....
        /*03e8*/ 	.word	0x000029c0
        /*03ec*/ 	.word	0x00000000
        /*03f0*/ 	.word	0x00000060
        /*03f4*/ 	.short	0x010a
        /*03f6*/ 	.byte	0xff
	.zero		1


	//   ....[47]....
        /*03f8*/ 	.word	0x00002ac0
        /*03fc*/ 	.word	0x00000000
        /*0400*/ 	.word	0x00000000
        /*0404*/ 	.short	0x0101
        /*0406*/ 	.byte	0xff
	.zero		1


	//   ....[48]....
        /*0408*/ 	.word	0x00002b50
        /*040c*/ 	.word	0x000000ff
        /*0410*/ 	.word	0x00000070
        /*0414*/ 	.short	0x0106
        /*0416*/ 	.byte	0x05
	.zero		1


	//   ....[49]....
        /*0418*/ 	.word	0x00002b70
        /*041c*/ 	.word	0x000000ff
        /*0420*/ 	.word	0x00000070
        /*0424*/ 	.short	0x010a
        /*0426*/ 	.byte	0x05
	.zero		1


	//   ....[50]....
        /*0428*/ 	.word	0x00002c00
        /*042c*/ 	.word	0x000000ff
        /*0430*/ 	.word	0x00000070
        /*0434*/ 	.short	0x0106
        /*0436*/ 	.byte	0x04
	.zero		1


	//   ....[51]....
        /*0438*/ 	.word	0x00002c40
        /*043c*/ 	.word	0x00000000
        /*0440*/ 	.word	0x00000070
        /*0444*/ 	.short	0x010a
        /*0446*/ 	.byte	0xff
	.zero		1


	//   ....[52]....
        /*0448*/ 	.word	0x00002e80
        /*044c*/ 	.word	0x000000ff
        /*0450*/ 	.word	0x00000008
        /*0454*/ 	.short	0x010a
        /*0456*/ 	.byte	0x06
	.zero		1


	//   ....[53]....
        /*0458*/ 	.word	0x00002ea0
        /*045c*/ 	.word	0x000000ff
        /*0460*/ 	.word	0x00000008
        /*0464*/ 	.short	0x010a
        /*0466*/ 	.byte	0x06
	.zero		1


	//   ....[54]....
        /*0468*/ 	.word	0x00003030
        /*046c*/ 	.word	0x000000ff
        /*0470*/ 	.word	0x00000008
        /*0474*/ 	.short	0x010a
        /*0476*/ 	.byte	0x06
	.zero		1


	//   ....[55]....
        /*0478*/ 	.word	0x00003050
        /*047c*/ 	.word	0x000000ff
        /*0480*/ 	.word	0x00000008
        /*0484*/ 	.short	0x010a
        /*0486*/ 	.byte	0x06
	.zero		1


	//   ....[56]....
        /*0488*/ 	.word	0x00003110
        /*048c*/ 	.word	0x000000ff
        /*0490*/ 	.word	0x00000000
        /*0494*/ 	.short	0x0101
        /*0496*/ 	.byte	0x07
	.zero		1


	//   ....[57]....
        /*0498*/ 	.word	0x00003450
        /*049c*/ 	.word	0x00000000
        /*04a0*/ 	.word	0x00000060
        /*04a4*/ 	.short	0x010a
        /*04a6*/ 	.byte	0xff
	.zero		1


	//   ....[58]....
        /*04a8*/ 	.word	0x00003510
        /*04ac*/ 	.word	0x00000000
        /*04b0*/ 	.word	0x00000000
        /*04b4*/ 	.short	0x0101
        /*04b6*/ 	.byte	0xff
	.zero		1


	//   ....[59]....
        /*04b8*/ 	.word	0x000035d0
        /*04bc*/ 	.word	0x000000ff
        /*04c0*/ 	.word	0x00000000
        /*04c4*/ 	.short	0x010a
        /*04c6*/ 	.byte	0x08
	.zero		1


	//   ....[60]....
        /*04c8*/ 	.word	0x000035e0
        /*04cc*/ 	.word	0x000000ff
        /*04d0*/ 	.word	0x000000a0
        /*04d4*/ 	.short	0x010a
        /*04d6*/ 	.byte	0x09
	.zero		1


	//   ....[61]....
        /*04d8*/ 	.word	0x00003690
        /*04dc*/ 	.word	0x000000ff
        /*04e0*/ 	.word	0x00000000
        /*04e4*/ 	.short	0x010a
        /*04e6*/ 	.byte	0x08
	.zero		1


	//   ....[62]....
        /*04e8*/ 	.word	0x000037c0
        /*04ec*/ 	.word	0x000000ff
        /*04f0*/ 	.word	0x00000000
        /*04f4*/ 	.short	0x010a
        /*04f6*/ 	.byte	0x1e
	.zero		1


	//   ....[63]....
        /*04f8*/ 	.word	0x00003ac0
        /*04fc*/ 	.word	0x000000ff
        /*0500*/ 	.word	0x00000000
        /*0504*/ 	.short	0x010a
        /*0506*/ 	.byte	0x08
	.zero		1


	//   ....[64]....
        /*0508*/ 	.word	0x00003b50
        /*050c*/ 	.word	0x000000ff
        /*0510*/ 	.word	0x00000000
        /*0514*/ 	.short	0x010a
        /*0516*/ 	.byte	0x08
	.zero		1


	//   ....[65]....
        /*0518*/ 	.word	0x00003be0
        /*051c*/ 	.word	0x000000ff
        /*0520*/ 	.word	0x00000000
        /*0524*/ 	.short	0x010a
        /*0526*/ 	.byte	0x08
	.zero		1


	//   ....[66]....
        /*0528*/ 	.word	0x00003c80
        /*052c*/ 	.word	0x00000000
        /*0530*/ 	.word	0x00000000
        /*0534*/ 	.short	0x010a
        /*0536*/ 	.byte	0xff
	.zero		1


	//   ....[67]....
        /*0538*/ 	.word	0x00003cc0
        /*053c*/ 	.word	0x00000000
        /*0540*/ 	.word	0x00000000
        /*0544*/ 	.short	0x010a
        /*0546*/ 	.byte	0xff
	.zero		1


	//   ....[68]....
        /*0548*/ 	.word	0x00003d30
        /*054c*/ 	.word	0x000000ff
        /*0550*/ 	.word	0x00000000
        /*0554*/ 	.short	0x0101
        /*0556*/ 	.byte	0x05
	.zero		1


	//   ....[69]....
        /*0558*/ 	.word	0x00003d70
        /*055c*/ 	.word	0x000000ff
        /*0560*/ 	.word	0x000000e0
        /*0564*/ 	.short	0x010a
        /*0566*/ 	.byte	0x07
	.zero		1


	//   ....[70]....
        /*0568*/ 	.word	0x00003dc0
        /*056c*/ 	.word	0x000000ff
        /*0570*/ 	.word	0x00000000
        /*0574*/ 	.short	0x0101
        /*0576*/ 	.byte	0x05
	.zero		1


	//   ....[71]....
        /*0578*/ 	.word	0x000041f0
        /*057c*/ 	.word	0x00000000
        /*0580*/ 	.word	0x00000060
        /*0584*/ 	.short	0x010a
        /*0586*/ 	.byte	0xff
	.zero		1


	//   ....[72]....
        /*0588*/ 	.word	0x000042b0
        /*058c*/ 	.word	0x00000000
        /*0590*/ 	.word	0x00000000
        /*0594*/ 	.short	0x0101
        /*0596*/ 	.byte	0xff
	.zero		1


	//   ....[73]....
        /*0598*/ 	.word	0x000045d0
        /*059c*/ 	.word	0x000000ff
        /*05a0*/ 	.word	0x00000058
        /*05a4*/ 	.short	0x010a
        /*05a6*/ 	.byte	0x07
	.zero		1


	//   ....[74]....
        /*05a8*/ 	.word	0x000047c0
        /*05ac*/ 	.word	0x000000ff
        /*05b0*/ 	.word	0x00000040
        /*05b4*/ 	.short	0x010a
        /*05b6*/ 	.byte	0x07
	.zero		1


	//   ....[75]....
        /*05b8*/ 	.word	0x00004a20
        /*05bc*/ 	.word	0x000000ff
        /*05c0*/ 	.word	0x00000030
        /*05c4*/ 	.short	0x010b
        /*05c6*/ 	.byte	0x07
	.zero		1


	//   ....[76]....
        /*05c8*/ 	.word	0x00004a90
        /*05cc*/ 	.word	0x000000ff
        /*05d0*/ 	.word	0x00000000
        /*05d4*/ 	.short	0x0101
        /*05d6*/ 	.byte	0x0e
	.zero		1


	//   ....[77]....
        /*05d8*/ 	.word	0x00004ad0
        /*05dc*/ 	.word	0x000000ff
        /*05e0*/ 	.word	0x00000048
        /*05e4*/ 	.short	0x010a
        /*05e6*/ 	.byte	0x07
	.zero		1


	//   ....[78]....
        /*05e8*/ 	.word	0x00004d00
        /*05ec*/ 	.word	0x000000ff
        /*05f0*/ 	.word	0x00000038
        /*05f4*/ 	.short	0x010b
        /*05f6*/ 	.byte	0x07
	.zero		1


	//   ....[79]....
        /*05f8*/ 	.word	0x00004d20
        /*05fc*/ 	.word	0x000000ff
        /*0600*/ 	.word	0x00000000
        /*0604*/ 	.short	0x0101
        /*0606*/ 	.byte	0x0d
	.zero		1


	//   ....[80]....
        /*0608*/ 	.word	0x00004d50
        /*060c*/ 	.word	0x000000ff
        /*0610*/ 	.word	0x00000040
        /*0614*/ 	.short	0x010a
        /*0616*/ 	.byte	0x07
	.zero		1


	//   ....[81]....
        /*0618*/ 	.word	0x00004d90
        /*061c*/ 	.word	0x00000000
        /*0620*/ 	.word	0x00000048
        /*0624*/ 	.short	0x010a
        /*0626*/ 	.byte	0xff
	.zero		1


	//   ....[82]....
        /*0628*/ 	.word	0x000050c0
        /*062c*/ 	.word	0x00000000
        /*0630*/ 	.word	0x00000060
        /*0634*/ 	.short	0x010a
        /*0636*/ 	.byte	0xff
	.zero		1


	//   ....[83]....
        /*0638*/ 	.word	0x000051d0
        /*063c*/ 	.word	0x00000000
        /*0640*/ 	.word	0x00000000
        /*0644*/ 	.short	0x0101
        /*0646*/ 	.byte	0xff
	.zero		1


	//   ....[84]....
        /*0648*/ 	.word	0x00005be0
        /*064c*/ 	.word	0x00000003
        /*0650*/ 	.word	0x00000030
        /*0654*/ 	.short	0x010a
        /*0656*/ 	.byte	0xff
	.zero		1


	//   ....[85]....
        /*0658*/ 	.word	0x00005c30
        /*065c*/ 	.word	0x0000006f
        /*0660*/ 	.word	0x00000080
        /*0664*/ 	.short	0x010a
        /*0666*/ 	.byte	0xff
	.zero		1


	//   ....[86]....
        /*0668*/ 	.word	0x00005d60
        /*066c*/ 	.word	0x00000003
        /*0670*/ 	.word	0x00000030
        /*0674*/ 	.short	0x010a
        /*0676*/ 	.byte	0xff
	.zero		1


	//   ....[87]....
        /*0678*/ 	.word	0x00005ea0
        /*067c*/ 	.word	0x00000000
        /*0680*/ 	.word	0x00000000
        /*0684*/ 	.short	0x0101
        /*0686*/ 	.byte	0xff
	.zero		1


	//   ....[88]....
        /*0688*/ 	.word	0x00005f00
        /*068c*/ 	.word	0x0000006f
        /*0690*/ 	.word	0x00000080
        /*0694*/ 	.short	0x010a
        /*0696*/ 	.byte	0xff
	.zero		1


	//   ....[89]....
        /*0698*/ 	.word	0x00006aa0
        /*069c*/ 	.word	0x0000007d
        /*06a0*/ 	.word	0x00000030
        /*06a4*/ 	.short	0x010a
        /*06a6*/ 	.byte	0xff
	.zero		1


	//   ....[90]....
        /*06a8*/ 	.word	0x00006b60
        /*06ac*/ 	.word	0x0000007d
        /*06b0*/ 	.word	0x00000030
        /*06b4*/ 	.short	0x010a
        /*06b6*/ 	.byte	0xff
	.zero		1


	//   ....[91]....
        /*06b8*/ 	.word	0x00006ca0
        /*06bc*/ 	.word	0x00000002
        /*06c0*/ 	.word	0x00000000
        /*06c4*/ 	.short	0x0101
        /*06c6*/ 	.byte	0xff
	.zero		1


	//   ....[92]....
        /*06c8*/ 	.word	0x00006f80
        /*06cc*/ 	.word	0x0000006f
        /*06d0*/ 	.word	0x00000000
        /*06d4*/ 	.short	0x0101
        /*06d6*/ 	.byte	0xff
	.zero		1


	//   ....[93]....
        /*06d8*/ 	.word	0x00007930
        /*06dc*/ 	.word	0x00000003
        /*06e0*/ 	.word	0x000000d0
        /*06e4*/ 	.short	0x010a
        /*06e6*/ 	.byte	0xff
	.zero		1


	//   ....[94]....
        /*06e8*/ 	.word	0x00007990
        /*06ec*/ 	.word	0x00000002
        /*06f0*/ 	.word	0x00000018
        /*06f4*/ 	.short	0x010a
        /*06f6*/ 	.byte	0xff
	.zero		1


	//   ....[95]....
        /*06f8*/ 	.word	0x000079f0
        /*06fc*/ 	.word	0x00000002
        /*0700*/ 	.word	0x00000018
        /*0704*/ 	.short	0x010a
        /*0706*/ 	.byte	0xff
	.zero		1


	//   ....[96]....
        /*0708*/ 	.word	0x00007a40
        /*070c*/ 	.word	0x00000002
        /*0710*/ 	.word	0x00000060
        /*0714*/ 	.short	0x010a
        /*0716*/ 	.byte	0xff
	.zero		1


	//   ....[97]....
        /*0718*/ 	.word	0x00007aa0
        /*071c*/ 	.word	0x00000000
        /*0720*/ 	.word	0x00000000
        /*0724*/ 	.short	0x010a
        /*0726*/ 	.byte	0xff
	.zero		1


	//   ....[98]....
        /*0728*/ 	.word	0x00007b00
        /*072c*/ 	.word	0x00000000
        /*0730*/ 	.word	0x00000000
        /*0734*/ 	.short	0x010a
        /*0736*/ 	.byte	0xff
	.zero		1


	//   ....[99]....
        /*0738*/ 	.word	0x00007b50
        /*073c*/ 	.word	0x00000000
        /*0740*/ 	.word	0x000000c0
        /*0744*/ 	.short	0x010a
        /*0746*/ 	.byte	0xff
	.zero		1


	//   ....[100]....
        /*0748*/ 	.word	0x00007bb0
        /*074c*/ 	.word	0x00000000
        /*0750*/ 	.word	0x00000070
        /*0754*/ 	.short	0x010a
        /*0756*/ 	.byte	0xff
	.zero		1


	//   ....[101]....
        /*0758*/ 	.word	0x00007c00
        /*075c*/ 	.word	0x00000000
        /*0760*/ 	.word	0x00000060
        /*0764*/ 	.short	0x010a
        /*0766*/ 	.byte	0xff
	.zero		1


	//   ....[102]....
        /*0768*/ 	.word	0x00007c60
        /*076c*/ 	.word	0x00000000
        /*0770*/ 	.word	0x00000070
        /*0774*/ 	.short	0x010a
        /*0776*/ 	.byte	0xff
	.zero		1


	//   ....[103]....
        /*0778*/ 	.word	0x00007cc0
        /*077c*/ 	.word	0x00000004
        /*0780*/ 	.word	0x00000008
        /*0784*/ 	.short	0x010a
        /*0786*/ 	.byte	0xff
	.zero		1


	//   ....[104]....
        /*0788*/ 	.word	0x00007da0
        /*078c*/ 	.word	0x00000002
        /*0790*/ 	.word	0x00000008
        /*0794*/ 	.short	0x010a
        /*0796*/ 	.byte	0xff
	.zero		1


	//   ....[105]....
        /*0798*/ 	.word	0x00007df0
        /*079c*/ 	.word	0x00000000
        /*07a0*/ 	.word	0x00000060
        /*07a4*/ 	.short	0x010a
        /*07a6*/ 	.byte	0xff
	.zero		1


	//   ....[106]....
        /*07a8*/ 	.word	0x00007e50
        /*07ac*/ 	.word	0x00000000
        /*07b0*/ 	.word	0x000000a0
        /*07b4*/ 	.short	0x010a
        /*07b6*/ 	.byte	0xff
	.zero		1


	//   ....[107]....
        /*07b8*/ 	.word	0x00007eb0
        /*07bc*/ 	.word	0x00000000
        /*07c0*/ 	.word	0x00000000
        /*07c4*/ 	.short	0x010a
        /*07c6*/ 	.byte	0xff
	.zero		1


	//   ....[108]....
        /*07c8*/ 	.word	0x00007f10
        /*07cc*/ 	.word	0x00000000
        /*07d0*/ 	.word	0x00000000
        /*07d4*/ 	.short	0x010a
        /*07d6*/ 	.byte	0xff
	.zero		1


	//   ....[109]....
        /*07d8*/ 	.word	0x00007f70
        /*07dc*/ 	.word	0x00000000
        /*07e0*/ 	.word	0x00000000
        /*07e4*/ 	.short	0x010a
        /*07e6*/ 	.byte	0xff
	.zero		1


	//   ....[110]....
        /*07e8*/ 	.word	0x00007fd0
        /*07ec*/ 	.word	0x00000000
        /*07f0*/ 	.word	0x00000000
        /*07f4*/ 	.short	0x010a
        /*07f6*/ 	.byte	0xff
	.zero		1


	//   ....[111]....
        /*07f8*/ 	.word	0x00008030
        /*07fc*/ 	.word	0x00000000
        /*0800*/ 	.word	0x000000e0
        /*0804*/ 	.short	0x010a
        /*0806*/ 	.byte	0xff
	.zero		1


	//   ....[112]....
        /*0808*/ 	.word	0x00008080
        /*080c*/ 	.word	0x00000000
        /*0810*/ 	.word	0x00000060
        /*0814*/ 	.short	0x010a
        /*0816*/ 	.byte	0xff
	.zero		1


	//   ....[113]....
        /*0818*/ 	.word	0x000080e0
        /*081c*/ 	.word	0x00000000
        /*0820*/ 	.word	0x00000058
        /*0824*/ 	.short	0x010a
        /*0826*/ 	.byte	0xff
	.zero		1


	//   ....[114]....
        /*0828*/ 	.word	0x00008140
        /*082c*/ 	.word	0x00000003
        /*0830*/ 	.word	0x00000040
        /*0834*/ 	.short	0x010a
        /*0836*/ 	.byte	0xff
	.zero		1


	//   ....[115]....
        /*0838*/ 	.word	0x000081a0
        /*083c*/ 	.word	0x00000003
        /*0840*/ 	.word	0x00000048
        /*0844*/ 	.short	0x010a
        /*0846*/ 	.byte	0xff
	.zero		1


	//   ....[116]....
        /*0848*/ 	.word	0x00008200
        /*084c*/ 	.word	0x00000000
        /*0850*/ 	.word	0x00000040
        /*0854*/ 	.short	0x010a
        /*0856*/ 	.byte	0xff
	.zero		1


	//   ....[117]....
        /*0858*/ 	.word	0x00008250
        /*085c*/ 	.word	0x00000000
        /*0860*/ 	.word	0x00000060
        /*0864*/ 	.short	0x010a
        /*0866*/ 	.byte	0xff
	.zero		1


	//   ....[118]....
        /*0868*/ 	.word	0x000082a0
        /*086c*/ 	.word	0x00000003
        /*0870*/ 	.word	0x00000030
        /*0874*/ 	.short	0x010a
        /*0876*/ 	.byte	0xff
	.zero		1


	//   ....[119]....
        /*0878*/ 	.word	0x000082f0
        /*087c*/ 	.word	0x0000006f
        /*0880*/ 	.word	0x00000080
        /*0884*/ 	.short	0x010a
        /*0886*/ 	.byte	0xff
	.zero		1


	//   ....[120]....
        /*0888*/ 	.word	0x00008340
        /*088c*/ 	.word	0x0000007d
        /*0890*/ 	.word	0x00000030
        /*0894*/ 	.short	0x010a
        /*0896*/ 	.byte	0xff
	.zero		1


	//----- nvinfo : EIATTR_NUM_MBARRIERS
	.align		4
.L_47:
        /*0898*/ 	.byte	0x03, 0x38
        /*089a*/ 	.short	0x001d


	//----- nvinfo : EIATTR_EXIT_INSTR_OFFSETS
	.align		4
        /*089c*/ 	.byte	0x04, 0x1c
        /*089e*/ 	.short	(.L_49 - .L_48)


	//   ....[0]....
.L_48:
        /*08a0*/ 	.word	0x00002710


	//   ....[1]....
        /*08a4*/ 	.word	0x00002c10


	//   ....[2]....
        /*08a8*/ 	.word	0x00002c70


	//   ....[3]....
        /*08ac*/ 	.word	0x00003ff0


	//   ....[4]....
        /*08b0*/ 	.word	0x00004dc0


	//   ....[5]....
        /*08b4*/ 	.word	0x00004e00


	//   ....[6]....
        /*08b8*/ 	.word	0x00007920


	//----- nvinfo : EIATTR_MAX_THREADS
	.align		4
.L_49:
        /*08bc*/ 	.byte	0x04, 0x05
        /*08be*/ 	.short	(.L_51 - .L_50)
.L_50:
        /*08c0*/ 	.word	0x00000100
        /*08c4*/ 	.word	0x00000001
        /*08c8*/ 	.word	0x00000001


	//----- nvinfo : EIATTR_CRS_STACK_SIZE
	.align		4
.L_51:
        /*08cc*/ 	.byte	0x04, 0x1e
        /*08ce*/ 	.short	(.L_53 - .L_52)
.L_52:
        /*08d0*/ 	.word	0x00000000


	//----- nvinfo : EIATTR_CBANK_PARAM_SIZE
	.align		4
.L_53:
        /*08d4*/ 	.byte	0x03, 0x19
        /*08d6*/ 	.short	0x0800


	//----- nvinfo : EIATTR_PARAM_CBANK
	.align		4
        /*08d8*/ 	.byte	0x04, 0x0a
        /*08da*/ 	.short	(.L_55 - .L_54)
	.align		4
.L_54:
        /*08dc*/ 	.word	index@(.nv.constant0._ZN7cutlass13device_kernelINS_4gemm6kernel13GemmUniversalIN4cute5tupleIJiiiiEEENS1_10collective13CollectiveMmaINS1_35MainloopSm100TmaUmmaWarpSpecializedILi3ELi2ELi4ENS5_IJNS4_1CILi2EEENSA_ILi1EEESC_EEEEENS5_IJNSA_ILi128EEESF_SF_EEENS_12float_e5m2_tENS5_IJlSC_lEEESH_SI_NS4_8TiledMMAINS4_8MMA_AtomIJNS4_10MMA_TraitsINS4_25SM100_MMA_F8F6F4_2x1SM_SSEJSH_SH_fSF_SF_NS4_17integral_constantINS4_4UMMA5MajorELSP_0EEESQ_NSN_INSO_7ScaleInELSR_0EEESS_EEEEEENS4_6LayoutINS5_IJSC_SC_SC_EEENS5_IJNSA_ILi0EEESX_SX_EEEEENS5_IJNS4_10UnderscoreES10_S10_EEEEENS4_18SM100_TMA_2SM_LOADENS4_14ComposedLayoutINS4_7SwizzleILi3ELi4ELi3EEENS4_18smem_ptr_flag_bitsILi8EEENSV_INS5_IJNSA_ILi8EEESF_EEENS5_IJSF_SC_EEEEEEEvNS4_8identityES13_S1D_vS1E_EENS_8epilogue10collective18CollectiveEpilogueINS1G_23Sm100TmaWarpSpecializedILi2ELi2ELi32ELb0ELb0EEEJNS5_IJNSA_ILi64EEESF_SF_EEENS5_IJNSV_IS1L_SC_EENSV_INS5_IJNSA_ILi32EEESB_EEENS5_IJSC_S1L_EEEEEEEESH_SI_SH_SI_NS1G_6fusion15FusionCallbacksIS1K_NS1T_17LinearCombinationISH_fSH_fLNS_15FloatRoundStyleE2EEES1M_S1S_JEEENS4_5SM1004TMEM4LOAD26SM100_TMEM_LOAD_32dp32b32xENS4_13SM90_TMA_LOADENS14_INS15_ILi1ELi4ELi3EEES18_NSV_INS5_IJS19_S1O_EEENS5_IJS1O_SC_EEEEEEENS4_39AutoVectorizingCopyWithAssumedAlignmentILi128EEENS4_14SM90_TMA_STOREES28_S2A_S2A_EEEvvEEEEvNT_6ParamsE)
        /*08e0*/ 	.short	0x0380
        /*08e2*/ 	.short	0x0800


	//----- nvinfo : EIATTR_SW_WAR
	.align		4
.L_55:
        /*08e4*/ 	.byte	0x04, 0x36
        /*08e6*/ 	.short	(.L_57 - .L_56)
.L_56:
        /*08e8*/ 	.word	0x00000008
.L_57:


//--------------------- .nv.callgraph             --------------------------
	.section	.nv.callgraph,"",@"SHT_CUDA_CALLGRAPH"
	.align	4
	.sectionentsize	8
	.align		4
        /*0000*/ 	.word	0x00000000
	.align		4
        /*0004*/ 	.word	0xffffffff
	.align		4
        /*0008*/ 	.word	index@(_ZN7cutlass13device_kernelINS_4gemm6kernel13GemmUniversalIN4cute5tupleIJiiiiEEENS1_10collective13CollectiveMmaINS1_35MainloopSm100TmaUmmaWarpSpecializedILi3ELi2ELi4ENS5_IJNS4_1CILi2EEENSA_ILi1EEESC_EEEEENS5_IJNSA_ILi128EEESF_SF_EEENS_12float_e5m2_tENS5_IJlSC_lEEESH_SI_NS4_8TiledMMAINS4_8MMA_AtomIJNS4_10MMA_TraitsINS4_25SM100_MMA_F8F6F4_2x1SM_SSEJSH_SH_fSF_SF_NS4_17integral_constantINS4_4UMMA5MajorELSP_0EEESQ_NSN_INSO_7ScaleInELSR_0EEESS_EEEEEENS4_6LayoutINS5_IJSC_SC_SC_EEENS5_IJNSA_ILi0EEESX_SX_EEEEENS5_IJNS4_10UnderscoreES10_S10_EEEEENS4_18SM100_TMA_2SM_LOADENS4_14ComposedLayoutINS4_7SwizzleILi3ELi4ELi3EEENS4_18smem_ptr_flag_bitsILi8EEENSV_INS5_IJNSA_ILi8EEESF_EEENS5_IJSF_SC_EEEEEEEvNS4_8identityES13_S1D_vS1E_EENS_8epilogue10collective18CollectiveEpilogueINS1G_23Sm100TmaWarpSpecializedILi2ELi2ELi32ELb0ELb0EEEJNS5_IJNSA_ILi64EEESF_SF_EEENS5_IJNSV_IS1L_SC_EENSV_INS5_IJNSA_ILi32EEESB_EEENS5_IJSC_S1L_EEEEEEEESH_SI_SH_SI_NS1G_6fusion15FusionCallbacksIS1K_NS1T_17LinearCombinationISH_fSH_fLNS_15FloatRoundStyleE2EEES1M_S1S_JEEENS4_5SM1004TMEM4LOAD26SM100_TMEM_LOAD_32dp32b32xENS4_13SM90_TMA_LOADENS14_INS15_ILi1ELi4ELi3EEES18_NSV_INS5_IJS19_S1O_EEENS5_IJS1O_SC_EEEEEEENS4_39AutoVectorizingCopyWithAssumedAlignmentILi128EEENS4_14SM90_TMA_STOREES28_S2A_S2A_EEEvvEEEEvNT_6ParamsE)
	.align		4
        /*000c*/ 	.word	index@(__assertfail)
	.align		4
        /*0010*/ 	.word	0x00000000
	.align		4
        /*0014*/ 	.word	0xfffffffe
	.align		4
        /*0018*/ 	.word	0x00000000
	.align		4
        /*001c*/ 	.word	0xfffffffd
	.align		4
        /*0020*/ 	.word	0x00000000
	.align		4
        /*0024*/ 	.word	0xfffffffc


//--------------------- .nv.constant4             --------------------------
	.section	.nv.constant4,"a",@progbits
	.align	8
	.align		8
.nv.constant4:
        /*0000*/ 	.dword	__assertfail
	.align		8
        /*0008*/ 	.dword	__unnamed_1
	.align		8
        /*0010*/ 	.dword	__unnamed_2
	.align		8
        /*0018*/ 	.dword	_ZN39_INTERNAL_acac6295_4_k_cu_64774bfb_89204cuda3std3__45__cpo5beginE
	.align		8
        /*0020*/ 	.dword	_ZN39_INTERNAL_acac6295_4_k_cu_64774bfb_89204cuda3std3__45__cpo3endE
	.align		8
        /*0028*/ 	.dword	_ZN39_INTERNAL_acac6295_4_k_cu_64774bfb_89204cuda3std3__45__cpo6cbeginE
	.align		8
        /*0030*/ 	.dword	_ZN39_INTERNAL_acac6295_4_k_cu_64774bfb_89204cuda3std3__45__cpo4cendE
	.align		8
        /*0038*/ 	.dword	_ZN39_INTERNAL_acac6295_4_k_cu_64774bfb_89204cuda3std3__441_GLOBAL__N__acac6295_4_k_cu_64774bfb_89206ignoreE
	.align		8
        /*0040*/ 	.dword	_ZN39_INTERNAL_acac6295_4_k_cu_64774bfb_89204cuda3std3__419piecewise_constructE
	.align		8
        /*0048*/ 	.dword	_ZN39_INTERNAL_acac6295_4_k_cu_64774bfb_89204cuda3std3__48in_placeE
	.align		8
        /*0050*/ 	.dword	_ZN39_INTERNAL_acac6295_4_k_cu_64774bfb_89204cuda3std6ranges3__45__cpo4swapE
	.align		8
        /*0058*/ 	.dword	_ZN39_INTERNAL_acac6295_4_k_cu_64774bfb_89204cuda3std6ranges3__45__cpo9iter_moveE
	.align		8
        /*0060*/ 	.dword	_ZN39_INTERNAL_acac6295_4_k_cu_64774bfb_89204cute7productE
	.align		8
        /*0068*/ 	.dword	_ZN39_INTERNAL_acac6295_4_k_cu_64774bfb_89204cute1_E
	.align		8
        /*0070*/ 	.dword	$str$25
	.align		8
        /*0078*/ 	.dword	$str$26
	.align		8
        /*0080*/ 	.dword	$str$27
	.align		8
        /*0088*/ 	.dword	$str$28


//--------------------- .text._ZN7cutlass13device_kernelINS_4gemm6kernel13GemmUniversalIN4cute5tupleIJiiiiEEENS1_10collective13CollectiveMmaINS1_35MainloopSm100TmaUmmaWarpSpecializedILi3ELi2ELi4ENS5_IJNS4_1CILi2EEENSA_ILi1EEESC_EEEEENS5_IJNSA_ILi128EEESF_SF_EEENS_12float_e5m2_tENS5_IJlSC_lEEESH_SI_NS4_8TiledMMAINS4_8MMA_AtomIJNS4_10MMA_TraitsINS4_25SM100_MMA_F8F6F4_2x1SM_SSEJSH_SH_fSF_SF_NS4_17integral_constantINS4_4UMMA5MajorELSP_0EEESQ_NSN_INSO_7ScaleInELSR_0EEESS_EEEEEENS4_6LayoutINS5_IJSC_SC_SC_EEENS5_IJNSA_ILi0EEESX_SX_EEEEENS5_IJNS4_10UnderscoreES10_S10_EEEEENS4_18SM100_TMA_2SM_LOADENS4_14ComposedLayoutINS4_7SwizzleILi3ELi4ELi3EEENS4_18smem_ptr_flag_bitsILi8EEENSV_INS5_IJNSA_ILi8EEESF_EEENS5_IJSF_SC_EEEEEEEvNS4_8identityES13_S1D_vS1E_EENS_8epilogue10collective18CollectiveEpilogueINS1G_23Sm100TmaWarpSpecializedILi2ELi2ELi32ELb0ELb0EEEJNS5_IJNSA_ILi64EEESF_SF_EEENS5_IJNSV_IS1L_SC_EENSV_INS5_IJNSA_ILi32EEESB_EEENS5_IJSC_S1L_EEEEEEEESH_SI_SH_SI_NS1G_6fusion15FusionCallbacksIS1K_NS1T_17LinearCombinationISH_fSH_fLNS_15FloatRoundStyleE2EEES1M_S1S_JEEENS4_5SM1004TMEM4LOAD26SM100_TMEM_LOAD_32dp32b32xENS4_13SM90_TMA_LOADENS14_INS15_ILi1ELi4ELi3EEES18_NSV_INS5_IJS19_S1O_EEENS5_IJS1O_SC_EEEEEEENS4_39AutoVectorizingCopyWithAssumedAlignmentILi128EEENS4_14SM90_TMA_STOREES28_S2A_S2A_EEEvvEEEEvNT_6ParamsE --------------------------
	.section	.text._ZN7cutlass13device_kernelINS_4gemm6kernel13GemmUniversalIN4cute5tupleIJiiiiEEENS1_10collective13CollectiveMmaINS1_35MainloopSm100TmaUmmaWarpSpecializedILi3ELi2ELi4ENS5_IJNS4_1CILi2EEENSA_ILi1EEESC_EEEEENS5_IJNSA_ILi128EEESF_SF_EEENS_12float_e5m2_tENS5_IJlSC_lEEESH_SI_NS4_8TiledMMAINS4_8MMA_AtomIJNS4_10MMA_TraitsINS4_25SM100_MMA_F8F6F4_2x1SM_SSEJSH_SH_fSF_SF_NS4_17integral_constantINS4_4UMMA5MajorELSP_0EEESQ_NSN_INSO_7ScaleInELSR_0EEESS_EEEEEENS4_6LayoutINS5_IJSC_SC_SC_EEENS5_IJNSA_ILi0EEESX_SX_EEEEENS5_IJNS4_10UnderscoreES10_S10_EEEEENS4_18SM100_TMA_2SM_LOADENS4_14ComposedLayoutINS4_7SwizzleILi3ELi4ELi3EEENS4_18smem_ptr_flag_bitsILi8EEENSV_INS5_IJNSA_ILi8EEESF_EEENS5_IJSF_SC_EEEEEEEvNS4_8identityES13_S1D_vS1E_EENS_8epilogue10collective18CollectiveEpilogueINS1G_23Sm100TmaWarpSpecializedILi2ELi2ELi32ELb0ELb0EEEJNS5_IJNSA_ILi64EEESF_SF_EEENS5_IJNSV_IS1L_SC_EENSV_INS5_IJNSA_ILi32EEESB_EEENS5_IJSC_S1L_EEEEEEEESH_SI_SH_SI_NS1G_6fusion15FusionCallbacksIS1K_NS1T_17LinearCombinationISH_fSH_fLNS_15FloatRoundStyleE2EEES1M_S1S_JEEENS4_5SM1004TMEM4LOAD26SM100_TMEM_LOAD_32dp32b32xENS4_13SM90_TMA_LOADENS14_INS15_ILi1ELi4ELi3EEES18_NSV_INS5_IJS19_S1O_EEENS5_IJS1O_SC_EEEEEEENS4_39AutoVectorizingCopyWithAssumedAlignmentILi128EEENS4_14SM90_TMA_STOREES28_S2A_S2A_EEEvvEEEEvNT_6ParamsE,"ax",@progbits
	.align	128
.text._ZN7cutlass13device_kernelINS_4gemm6kernel13GemmUniversalIN4cute5tupleIJiiiiEEENS1_10collective13CollectiveMmaINS1_35MainloopSm100TmaUmmaWarpSpecializedILi3ELi2ELi4ENS5_IJNS4_1CILi2EEENSA_ILi1EEESC_EEEEENS5_IJNSA_ILi128EEESF_SF_EEENS_12float_e5m2_tENS5_IJlSC_lEEESH_SI_NS4_8TiledMMAINS4_8MMA_AtomIJNS4_10MMA_TraitsINS4_25SM100_MMA_F8F6F4_2x1SM_SSEJSH_SH_fSF_SF_NS4_17integral_constantINS4_4UMMA5MajorELSP_0EEESQ_NSN_INSO_7ScaleInELSR_0EEESS_EEEEEENS4_6LayoutINS5_IJSC_SC_SC_EEENS5_IJNSA_ILi0EEESX_SX_EEEEENS5_IJNS4_10UnderscoreES10_S10_EEEEENS4_18SM100_TMA_2SM_LOADENS4_14ComposedLayoutINS4_7SwizzleILi3ELi4ELi3EEENS4_18smem_ptr_flag_bitsILi8EEENSV_INS5_IJNSA_ILi8EEESF_EEENS5_IJSF_SC_EEEEEEEvNS4_8identityES13_S1D_vS1E_EENS_8epilogue10collective18CollectiveEpilogueINS1G_23Sm100TmaWarpSpecializedILi2ELi2ELi32ELb0ELb0EEEJNS5_IJNSA_ILi64EEESF_SF_EEENS5_IJNSV_IS1L_SC_EENSV_INS5_IJNSA_ILi32EEESB_EEENS5_IJSC_S1L_EEEEEEEESH_SI_SH_SI_NS1G_6fusion15FusionCallbacksIS1K_NS1T_17LinearCombinationISH_fSH_fLNS_15FloatRoundStyleE2EEES1M_S1S_JEEENS4_5SM1004TMEM4LOAD26SM100_TMEM_LOAD_32dp32b32xENS4_13SM90_TMA_LOADENS14_INS15_ILi1ELi4ELi3EEES18_NSV_INS5_IJS19_S1O_EEENS5_IJS1O_SC_EEEEEEENS4_39AutoVectorizingCopyWithAssumedAlignmentILi128EEENS4_14SM90_TMA_STOREES28_S2A_S2A_EEEvvEEEEvNT_6ParamsE:
        .type           _ZN7cutlass13device_kernelINS_4gemm6kernel13GemmUniversalIN4cute5tupleIJiiiiEEENS1_10collective13CollectiveMmaINS1_35MainloopSm100TmaUmmaWarpSpecializedILi3ELi2ELi4ENS5_IJNS4_1CILi2EEENSA_ILi1EEESC_EEEEENS5_IJNSA_ILi128EEESF_SF_EEENS_12float_e5m2_tENS5_IJlSC_lEEESH_SI_NS4_8TiledMMAINS4_8MMA_AtomIJNS4_10MMA_TraitsINS4_25SM100_MMA_F8F6F4_2x1SM_SSEJSH_SH_fSF_SF_NS4_17integral_constantINS4_4UMMA5MajorELSP_0EEESQ_NSN_INSO_7ScaleInELSR_0EEESS_EEEEEENS4_6LayoutINS5_IJSC_SC_SC_EEENS5_IJNSA_ILi0EEESX_SX_EEEEENS5_IJNS4_10UnderscoreES10_S10_EEEEENS4_18SM100_TMA_2SM_LOADENS4_14ComposedLayoutINS4_7SwizzleILi3ELi4ELi3EEENS4_18smem_ptr_flag_bitsILi8EEENSV_INS5_IJNSA_ILi8EEESF_EEENS5_IJSF_SC_EEEEEEEvNS4_8identityES13_S1D_vS1E_EENS_8epilogue10collective18CollectiveEpilogueINS1G_23Sm100TmaWarpSpecializedILi2ELi2ELi32ELb0ELb0EEEJNS5_IJNSA_ILi64EEESF_SF_EEENS5_IJNSV_IS1L_SC_EENSV_INS5_IJNSA_ILi32EEESB_EEENS5_IJSC_S1L_EEEEEEEESH_SI_SH_SI_NS1G_6fusion15FusionCallbacksIS1K_NS1T_17LinearCombinationISH_fSH_fLNS_15FloatRoundStyleE2EEES1M_S1S_JEEENS4_5SM1004TMEM4LOAD26SM100_TMEM_LOAD_32dp32b32xENS4_13SM90_TMA_LOADENS14_INS15_ILi1ELi4ELi3EEES18_NSV_INS5_IJS19_S1O_EEENS5_IJS1O_SC_EEEEEEENS4_39AutoVectorizingCopyWithAssumedAlignmentILi128EEENS4_14SM90_TMA_STOREES28_S2A_S2A_EEEvvEEEEvNT_6ParamsE,@function
        .size           _ZN7cutlass13device_kernelINS_4gemm6kernel13GemmUniversalIN4cute5tupleIJiiiiEEENS1_10collective13CollectiveMmaINS1_35MainloopSm100TmaUmmaWarpSpecializedILi3ELi2ELi4ENS5_IJNS4_1CILi2EEENSA_ILi1EEESC_EEEEENS5_IJNSA_ILi128EEESF_SF_EEENS_12float_e5m2_tENS5_IJlSC_lEEESH_SI_NS4_8TiledMMAINS4_8MMA_AtomIJNS4_10MMA_TraitsINS4_25SM100_MMA_F8F6F4_2x1SM_SSEJSH_SH_fSF_SF_NS4_17integral_constantINS4_4UMMA5MajorELSP_0EEESQ_NSN_INSO_7ScaleInELSR_0EEESS_EEEEEENS4_6LayoutINS5_IJSC_SC_SC_EEENS5_IJNSA_ILi0EEESX_SX_EEEEENS5_IJNS4_10UnderscoreES10_S10_EEEEENS4_18SM100_TMA_2SM_LOADENS4_14ComposedLayoutINS4_7SwizzleILi3ELi4ELi3EEENS4_18smem_ptr_flag_bitsILi8EEENSV_INS5_IJNSA_ILi8EEESF_EEENS5_IJSF_SC_EEEEEEEvNS4_8identityES13_S1D_vS1E_EENS_8epilogue10collective18CollectiveEpilogueINS1G_23Sm100TmaWarpSpecializedILi2ELi2ELi32ELb0ELb0EEEJNS5_IJNSA_ILi64EEESF_SF_EEENS5_IJNSV_IS1L_SC_EENSV_INS5_IJNSA_ILi32EEESB_EEENS5_IJSC_S1L_EEEEEEEESH_SI_SH_SI_NS1G_6fusion15FusionCallbacksIS1K_NS1T_17LinearCombinationISH_fSH_fLNS_15FloatRoundStyleE2EEES1M_S1S_JEEENS4_5SM1004TMEM4LOAD26SM100_TMEM_LOAD_32dp32b32xENS4_13SM90_TMA_LOADENS14_INS15_ILi1ELi4ELi3EEES18_NSV_INS5_IJS19_S1O_EEENS5_IJS1O_SC_EEEEEEENS4_39AutoVectorizingCopyWithAssumedAlignmentILi128EEENS4_14SM90_TMA_STOREES28_S2A_S2A_EEEvvEEEEvNT_6ParamsE,(.L_x_160 - _ZN7cutlass13device_kernelINS_4gemm6kernel13GemmUniversalIN4cute5tupleIJiiiiEEENS1_10collective13CollectiveMmaINS1_35MainloopSm100TmaUmmaWarpSpecializedILi3ELi2ELi4ENS5_IJNS4_1CILi2EEENSA_ILi1EEESC_EEEEENS5_IJNSA_ILi128EEESF_SF_EEENS_12float_e5m2_tENS5_IJlSC_lEEESH_SI_NS4_8TiledMMAINS4_8MMA_AtomIJNS4_10MMA_TraitsINS4_25SM100_MMA_F8F6F4_2x1SM_SSEJSH_SH_fSF_SF_NS4_17integral_constantINS4_4UMMA5MajorELSP_0EEESQ_NSN_INSO_7ScaleInELSR_0EEESS_EEEEEENS4_6LayoutINS5_IJSC_SC_SC_EEENS5_IJNSA_ILi0EEESX_SX_EEEEENS5_IJNS4_10UnderscoreES10_S10_EEEEENS4_18SM100_TMA_2SM_LOADENS4_14ComposedLayoutINS4_7SwizzleILi3ELi4ELi3EEENS4_18smem_ptr_flag_bitsILi8EEENSV_INS5_IJNSA_ILi8EEESF_EEENS5_IJSF_SC_EEEEEEEvNS4_8identityES13_S1D_vS1E_EENS_8epilogue10collective18CollectiveEpilogueINS1G_23Sm100TmaWarpSpecializedILi2ELi2ELi32ELb0ELb0EEEJNS5_IJNSA_ILi64EEESF_SF_EEENS5_IJNSV_IS1L_SC_EENSV_INS5_IJNSA_ILi32EEESB_EEENS5_IJSC_S1L_EEEEEEEESH_SI_SH_SI_NS1G_6fusion15FusionCallbacksIS1K_NS1T_17LinearCombinationISH_fSH_fLNS_15FloatRoundStyleE2EEES1M_S1S_JEEENS4_5SM1004TMEM4LOAD26SM100_TMEM_LOAD_32dp32b32xENS4_13SM90_TMA_LOADENS14_INS15_ILi1ELi4ELi3EEES18_NSV_INS5_IJS19_S1O_EEENS5_IJS1O_SC_EEEEEEENS4_39AutoVectorizingCopyWithAssumedAlignmentILi128EEENS4_14SM90_TMA_STOREES28_S2A_S2A_EEEvvEEEEvNT_6ParamsE)
        .other          _ZN7cutlass13device_kernelINS_4gemm6kernel13GemmUniversalIN4cute5tupleIJiiiiEEENS1_10collective13CollectiveMmaINS1_35MainloopSm100TmaUmmaWarpSpecializedILi3ELi2ELi4ENS5_IJNS4_1CILi2EEENSA_ILi1EEESC_EEEEENS5_IJNSA_ILi128EEESF_SF_EEENS_12float_e5m2_tENS5_IJlSC_lEEESH_SI_NS4_8TiledMMAINS4_8MMA_AtomIJNS4_10MMA_TraitsINS4_25SM100_MMA_F8F6F4_2x1SM_SSEJSH_SH_fSF_SF_NS4_17integral_constantINS4_4UMMA5MajorELSP_0EEESQ_NSN_INSO_7ScaleInELSR_0EEESS_EEEEEENS4_6LayoutINS5_IJSC_SC_SC_EEENS5_IJNSA_ILi0EEESX_SX_EEEEENS5_IJNS4_10UnderscoreES10_S10_EEEEENS4_18SM100_TMA_2SM_LOADENS4_14ComposedLayoutINS4_7SwizzleILi3ELi4ELi3EEENS4_18smem_ptr_flag_bitsILi8EEENSV_INS5_IJNSA_ILi8EEESF_EEENS5_IJSF_SC_EEEEEEEvNS4_8identityES13_S1D_vS1E_EENS_8epilogue10collective18CollectiveEpilogueINS1G_23Sm100TmaWarpSpecializedILi2ELi2ELi32ELb0ELb0EEEJNS5_IJNSA_ILi64EEESF_SF_EEENS5_IJNSV_IS1L_SC_EENSV_INS5_IJNSA_ILi32EEESB_EEENS5_IJSC_S1L_EEEEEEEESH_SI_SH_SI_NS1G_6fusion15FusionCallbacksIS1K_NS1T_17LinearCombinationISH_fSH_fLNS_15FloatRoundStyleE2EEES1M_S1S_JEEENS4_5SM1004TMEM4LOAD26SM100_TMEM_LOAD_32dp32b32xENS4_13SM90_TMA_LOADENS14_INS15_ILi1ELi4ELi3EEES18_NSV_INS5_IJS19_S1O_EEENS5_IJS1O_SC_EEEEEEENS4_39AutoVectorizingCopyWithAssumedAlignmentILi128EEENS4_14SM90_TMA_STOREES28_S2A_S2A_EEEvvEEEEvNT_6ParamsE,@"STO_CUDA_ENTRY STV_DEFAULT"
_ZN7cutlass13device_kernelINS_4gemm6kernel13GemmUniversalIN4cute5tupleIJiiiiEEENS1_10collective13CollectiveMmaINS1_35MainloopSm100TmaUmmaWarpSpecializedILi3ELi2ELi4ENS5_IJNS4_1CILi2EEENSA_ILi1EEESC_EEEEENS5_IJNSA_ILi128EEESF_SF_EEENS_12float_e5m2_tENS5_IJlSC_lEEESH_SI_NS4_8TiledMMAINS4_8MMA_AtomIJNS4_10MMA_TraitsINS4_25SM100_MMA_F8F6F4_2x1SM_SSEJSH_SH_fSF_SF_NS4_17integral_constantINS4_4UMMA5MajorELSP_0EEESQ_NSN_INSO_7ScaleInELSR_0EEESS_EEEEEENS4_6LayoutINS5_IJSC_SC_SC_EEENS5_IJNSA_ILi0EEESX_SX_EEEEENS5_IJNS4_10UnderscoreES10_S10_EEEEENS4_18SM100_TMA_2SM_LOADENS4_14ComposedLayoutINS4_7SwizzleILi3ELi4ELi3EEENS4_18smem_ptr_flag_bitsILi8EEENSV_INS5_IJNSA_ILi8EEESF_EEENS5_IJSF_SC_EEEEEEEvNS4_8identityES13_S1D_vS1E_EENS_8epilogue10collective18CollectiveEpilogueINS1G_23Sm100TmaWarpSpecializedILi2ELi2ELi32ELb0ELb0EEEJNS5_IJNSA_ILi64EEESF_SF_EEENS5_IJNSV_IS1L_SC_EENSV_INS5_IJNSA_ILi32EEESB_EEENS5_IJSC_S1L_EEEEEEEESH_SI_SH_SI_NS1G_6fusion15FusionCallbacksIS1K_NS1T_17LinearCombinationISH_fSH_fLNS_15FloatRoundStyleE2EEES1M_S1S_JEEENS4_5SM1004TMEM4LOAD26SM100_TMEM_LOAD_32dp32b32xENS4_13SM90_TMA_LOADENS14_INS15_ILi1ELi4ELi3EEES18_NSV_INS5_IJS19_S1O_EEENS5_IJS1O_SC_EEEEEEENS4_39AutoVectorizingCopyWithAssumedAlignmentILi128EEENS4_14SM90_TMA_STOREES28_S2A_S2A_EEEvvEEEEvNT_6ParamsE:
[----:B------:R-:W1:Y:S01]  /*0000*/  LDC R1, c[0x0][0x37c] ;  /* 0x0000df00ff017b82 */ /* 0x000e620000000800 */
[----:B------:R-:W2:Y:S01]  /*0010*/  S2R R109, SR_TID.X ;  /* 0x00000000006d7919 */ /* 0x000ea20000002100 */
[----:B------:R-:W3:Y:S06]  /*0020*/  LDCU.64 UR6, c[0x0][0x890] ;  /* 0x00011200ff0677ac */ /* 0x000eec0008000a00 */
[----:B------:R-:W4:Y:S01]  /*0030*/  S2UR UR37, SR_CgaCtaId ;  /* 0x00000000002579c3 */ /* 0x000f220000008800 */
[----:B------:R-:W-:Y:S02]  /*0040*/  PRMT R95, RZ, 0x7610, R95 ;  /* 0x00007610ff5f7816 */ /* 0x000fe4000000005f */
[----:B------:R-:W-:Y:S01]  /*0050*/  ELECT P1, URZ, PT ;  /* 0x0000000000ff782f */ /* 0x000fe20003820000 */
[----:B------:R-:W1:Y:S01]  /*0060*/  LDCU.64 UR46, c[0x0][0x358] ;  /* 0x00006b00ff2e77ac */ /* 0x000e620008000a00 */
[----:B---3--:R-:W-:-:S04]  /*0070*/  UISETP.NE.U32.AND UP0, UPT, UR6, URZ, UPT ;  /* 0x000000ff0600728c */ /* 0x008fc8000bf05070 */
[----:B------:R-:W-:Y:S02]  /*0080*/  UISETP.NE.AND.EX UP0, UPT, UR7, URZ, UPT, UP0 ;  /* 0x000000ff0700728c */ /* 0x000fe4000bf05300 */
[----:B----4-:R-:W-:Y:S02]  /*0090*/  ULOP3.LUT UR5, UR37, 0x1, URZ, 0xc0, !UPT ;  /* 0x0000000125057892 */ /* 0x010fe4000f8ec0ff */
[----:B------:R-:W-:Y:S01]  /*00a0*/  ULOP3.LUT UR4, UR37, 0x1, URZ, 0x3c, !UPT ;  /* 0x0000000125047892 */ /* 0x000fe2000f8e3cff */
[----:B--2---:R-:W-:-:S05]  /*00b0*/  SHF.R.U32.HI R102, RZ, 0x5, R109 ;  /* 0x00000005ff667819 */ /* 0x004fca000001166d */
[----:B------:R-:W2:Y:S02]  /*00c0*/  SHFL.IDX PT, R0, R102, RZ, 0x1f ;  /* 0x00001fff66007589 */ /* 0x000ea400000e0000 */
[----:B--2---:R-:W-:Y:S01]  /*00d0*/  R2UR UR10, R0 ;  /* 0x00000000000a72ca */ /* 0x004fe200000e0000 */
[----:B-1----:R-:W-:-:S14]  /*00e0*/  BRA.U UP0, `(.L_x_0) ;  /* 0x00000001002c7547 */ /* 0x002fdc000b800000 */
[----:B------:R-:W1:Y:S02]  /*00f0*/  LDCU.64 UR8, c[0x0][0x888] ;  /* 0x00011100ff0877ac */ /* 0x000e640008000a00 */
[----:B-1----:R-:W-:-:S04]  /*0100*/  UISETP.NE.U32.AND UP0, UPT, UR8, URZ, UPT ;  /* 0x000000ff0800728c */ /* 0x002fc8000bf05070 */
[----:B------:R-:W-:-:S09]  /*0110*/  UISETP.NE.AND.EX UP0, UPT, UR9, URZ, UPT, UP0 ;  /* 0x000000ff0900728c */ /* 0x000fd2000bf05300 */
[----:B------:R-:W-:Y:S05]  /*0120*/  BRA.U !UP0, `(.L_x_1) ;  /* 0x0000000108107547 */ /* 0x000fea000b800000 */
[----:B------:R-:W1:Y:S02]  /*0130*/  LDC.64 R2, c[0x0][0x888] ;  /* 0x00022200ff027b82 */ /* 0x000e640000000a00 */
[----:B-1----:R1:W5:Y:S01]  /*0140*/  LDG.E R49, desc[UR46][R2.64] ;  /* 0x0000002e02317981 */ /* 0x002362000c1e1900 */
[----:B------:R-:W-:Y:S01]  /*0150*/  HFMA2 R95, -RZ, RZ, 0, 5.9604644775390625e-08 ;  /* 0x00000001ff5f7431 */ /* 0x000fe200000001ff */
[----:B------:R-:W-:Y:S05]  /*0160*/  BRA `(.L_x_0) ;  /* 0x00000000000c7947 */ /* 0x000fea0003800000 */
.L_x_1:
[----:B------:R-:W1:Y:S01]  /*0170*/  LDCU UR8, c[0x0][0x880] ;  /* 0x00011000ff0877ac */ /* 0x000e620008000800 */
[----:B------:R-:W-:Y:S01]  /*0180*/  HFMA2 R95, -RZ, RZ, 0, 5.9604644775390625e-08 ;  /* 0x00000001ff5f7431 */ /* 0x000fe200000001ff */
[----:B-1----:R-:W-:-:S07]  /*0190*/  MOV R49, UR8 ;  /* 0x0000000800317c02 */ /* 0x002fce0008000f00 */
.L_x_0:
[----:B------:R-:W2:Y:S02]  /*01a0*/  LDCU.64 UR8, c[0x0][0x8b0] ;  /* 0x00011600ff0877ac */ /* 0x000ea40008000a00 */
[----:B--2---:R-:W-:-:S04]  /*01b0*/  UISETP.NE.U32.AND UP0, UPT, UR8, URZ, UPT ;  /* 0x000000ff0800728c */ /* 0x004fc8000bf05070 */
[----:B------:R-:W-:-:S09]  /*01c0*/  UISETP.NE.AND.EX UP0, UPT, UR9, URZ, UPT, UP0 ;  /* 0x000000ff0900728c */ /* 0x000fd2000bf05300 */
[----:B------:R-:W-:Y:S05]  /*01d0*/  BRA.U UP0, `(.L_x_2) ;  /* 0x0000000100247547 */ /* 0x000fea000b800000 */
[----:B------:R-:W2:Y:S02]  /*01e0*/  LDCU.64 UR8, c[0x0][0x8a8] ;  /* 0x00011500ff0877ac */ /* 0x000ea40008000a00 */
[----:B--2---:R-:W-:-:S04]  /*01f0*/  UISETP.NE.U32.AND UP0, UPT, UR8, URZ, UPT ;  /* 0x000000ff0800728c */ /* 0x004fc8000bf05070 */
[----:B------:R-:W-:-:S09]  /*0200*/  UISETP.NE.AND.EX UP0, UPT, UR9, URZ, UPT, UP0 ;  /* 0x000000ff0900728c */ /* 0x000fd2000bf05300 */
[----:B------:R-:W-:Y:S05]  /*0210*/  BRA.U !UP0, `(.L_x_3) ;  /* 0x00000001080c7547 */ /* 0x000fea000b800000 */
[----:B------:R-:W2:Y:S02]  /*0220*/  LDC.64 R46, c[0x0][0x8a8] ;  /* 0x00022a00ff2e7b82 */ /* 0x000ea40000000a00 */
[----:B--2---:R2:W5:Y:S01]  /*0230*/  LDG.E R46, desc[UR46][R46.64] ;  /* 0x0000002e2e2e7981 */ /* 0x004562000c1e1900 */
[----:B------:R-:W-:Y:S05]  /*0240*/  BRA `(.L_x_2) ;  /* 0x0000000000087947 */ /* 0x000fea0003800000 */
.L_x_3:
[----:B------:R-:W2:Y:S02]  /*0250*/  LDCU UR8, c[0x0][0x8a0] ;  /* 0x00011400ff0877ac */ /* 0x000ea40008000800 */
[----:B--2---:R-:W-:Y:S02]  /*0260*/  MOV R46, UR8 ;  /* 0x00000008002e7c02 */ /* 0x004fe40008000f00 */
.L_x_2:
[----:B------:R-:W-:Y:S01]  /*0270*/  IMAD.U32 R0, RZ, RZ, UR10 ;  /* 0x0000000aff007e24 */ /* 0x000fe2000f8e00ff */
[----:B------:R-:W-:Y:S04]  /*0280*/  BSSY.RECONVERGENT B0, `(.L_x_4) ;  /* 0x000000c000007945 */ /* 0x000fe80003800200 */
[C---:B------:R-:W-:Y:S02]  /*0290*/  ISETP.NE.OR P2, PT, R0.reuse, 0x1, !P1 ;  /* 0x000000010000780c */ /* 0x040fe40004f45670 */
[----:B------:R-:W-:-:S11]  /*02a0*/  ISETP.NE.OR P0, PT, R0, 0x3, !P1 ;  /* 0x000000030000780c */ /* 0x000fd60004f05670 */
[----:B------:R-:W-:Y:S05]  /*02b0*/  @P2 BRA `(.L_x_5) ;  /* 0x0000000000202947 */ /* 0x000fea0003800000 */
[----:B------:R-:W3:Y:S02]  /*02c0*/  LDCU.64 UR8, c[0x0][0x348] ;  /* 0x00006900ff0877ac */ /* 0x000ee40008000a00 */
[----:B---3--:R-:W-:Y:S02]  /*02d0*/  UIADD3 UR12, UP1, UPT, UR8, 0x80, URZ ;  /* 0x00000080080c7890 */ /* 0x008fe4000ff3e0ff */
[----:B------:R-:W-:Y:S02]  /*02e0*/  UIADD3 UR8, UP0, UPT, UR8, 0x180, URZ ;  /* 0x0000018008087890 */ /* 0x000fe4000ff1e0ff */
[----:B------:R-:W-:Y:S02]  /*02f0*/  UIADD3.X UR13, UPT, UPT, URZ, UR9, URZ, UP1, !UPT ;  /* 0x00000009ff0d7290 */ /* 0x000fe40008ffe4ff */
[----:B------:R-:W-:-:S07]  /*0300*/  UIADD3.X UR9, UPT, UPT, URZ, UR9, URZ, UP0, !UPT ;  /* 0x00000009ff097290 */ /* 0x000fce00087fe4ff */
[----:B------:R3:W-:Y:S02]  /*0310*/  UTMACCTL.PF [UR12] ;  /* 0x000000000c0079b9 */ /* 0x0007e40008040000 */
[----:B------:R3:W-:Y:S02]  /*0320*/  UTMACCTL.PF [UR8] ;  /* 0x00000000080079b9 */ /* 0x0007e40008040000 */
[----:B---3--:R-:W-:Y:S01]  /*0330*/  NOP ;  /* 0x0000000000007918 */ /* 0x008fe20000000000 */
.L_x_5:
[----:B------:R-:W-:Y:S05]  /*0340*/  BSYNC.RECONVERGENT B0 ;  /* 0x0000000000007941 */ /* 0x000fea0003800200 */
.L_x_4:
[----:B------:R-:W-:Y:S04]  /*0350*/  BSSY.RECONVERGENT B0, `(.L_x_6) ;  /* 0x000000a000007945 */ /* 0x000fe80003800200 */
        /* <DEDUP_REMOVED lines=9> */
.L_x_7:
[----:B------:R-:W-:Y:S05]  /*03f0*/  BSYNC.RECONVERGENT B0 ;  /* 0x0000000000007941 */ /* 0x000fea0003800200 */
.L_x_6:
[----:B------:R-:W3:Y:S01]  /*0400*/  LDCU.64 UR8, c[0x0][0x888] ;  /* 0x00011100ff0877ac */ /* 0x000ee20008000a00 */
[----:B------:R-:W-:Y:S02]  /*0410*/  UISETP.EQ.U32.AND UP1, UPT, UR6, URZ, UPT ;  /* 0x000000ff0600728c */ /* 0x000fe4000bf22070 */
[----:B------:R-:W-:Y:S02]  /*0420*/  UPLOP3.LUT UP5, UPT, UPT, UPT, UPT, 0x80, 0x8 ;  /* 0x000000000008789c */ /* 0x000fe40003faf070 */
[----:B---3--:R-:W-:-:S04]  /*0430*/  UISETP.NE.U32.AND UP0, UPT, UR8, URZ, UPT ;  /* 0x000000ff0800728c */ /* 0x008fc8000bf05070 */
[----:B------:R-:W-:-:S04]  /*0440*/  UISETP.NE.AND.EX UP0, UPT, UR9, URZ, UPT, UP0 ;  /* 0x000000ff0900728c */ /* 0x000fc8000bf05300 */
[----:B------:R-:W-:-:S04]  /*0450*/  UISETP.EQ.OR.EX UP2, UPT, UR7, URZ, !UP0, UP1 ;  /* 0x000000ff0700728c */ /* 0x000fc8000c742710 */
[----:B------:R-:W-:-:S05]  /*0460*/  UP2UR UR50, UPR, URZ, 0x4 ;  /* 0x00000004ff327883 */ /* 0x000fca0008000000 */
[----:B------:R-:W-:Y:S07]  /*0470*/  BRA.U !UP2, `(.L_x_8) ;  /* 0x000000010a207547 */ /* 0x000fee000b800000 */
[----:B------:R-:W-:Y:S01]  /*0480*/  UISETP.NE.U32.AND UP2, UPT, UR6, URZ, UPT ;  /* 0x000000ff0600728c */ /* 0x000fe2000bf45070 */
[----:B-----5:R-:W-:Y:S01]  /*0490*/  FSETP.NEU.AND P0, PT, R49, RZ, PT ;  /* 0x000000ff3100720b */ /* 0x020fe20003f0d000 */
[----:B------:R-:W-:Y:S02]  /*04a0*/  USEL UR6, URZ, 0xffffffff, UP0 ;  /* 0xffffffffff067887 */ /* 0x000fe40008000000 */
[----:B------:R-:W-:-:S10]  /*04b0*/  UISETP.NE.AND.EX UP2, UPT, UR7, URZ, UPT, UP2 ;  /* 0x000000ff0700728c */ /* 0x000fd4000bf45320 */
[----:B------:R-:W-:Y:S01]  /*04c0*/  VOTEU.ANY UP1, P0 ;  /* 0x0000000000ff7886 */ /* 0x000fe20000020100 */
[----:B------:R-:W-:-:S04]  /*04d0*/  @!UP2 USEL UR6, URZ, 0xffffffff, UP1 ;  /* 0xffffffffff06a887 */ /* 0x000fc80008800000 */
[----:B------:R-:W-:-:S04]  /*04e0*/  ULOP3.LUT UR6, UR6, 0x1, URZ, 0xc0, !UPT ;  /* 0x0000000106067892 */ /* 0x000fc8000f8ec0ff */
[----:B------:R-:W-:-:S11]  /*04f0*/  UISETP.NE.U32.AND UP5, UPT, UR6, 0x1, UPT ;  /* 0x000000010600788c */ /* 0x000fd6000bfa5070 */
.L_x_8:
[----:B------:R-:W3:Y:S01]  /*0500*/  SHFL.IDX PT, R0, R102, RZ, 0x1f ;  /* 0x00001fff66007589 */ /* 0x000ee200000e0000 */
[----:B------:R-:W-:-:S04]  /*0510*/  UISETP.NE.AND UP1, UPT, UR10, 0x2, UPT ;  /* 0x000000020a00788c */ /* 0x000fc8000bf25270 */
[----:B------:R-:W-:Y:S02]  /*0520*/  UISETP.EQ.AND UP2, UPT, UR5, URZ, !UP1 ;  /* 0x000000ff0500728c */ /* 0x000fe4000cf42270 */
[----:B------:R-:W-:-:S04]  /*0530*/  USEL UR6, URZ, 0x1, UP1 ;  /* 0x00000001ff067887 */ /* 0x000fc80008800000 */
[----:B------:R-:W-:Y:S02]  /*0540*/  PLOP3.LUT P5, PT, P1, PT, UP2, 0x80, 0x8 ;  /* 0x000000000008781c */ /* 0x000fe40000faf028 */
[----:B---3--:R-:W-:-:S13]  /*0550*/  ISETP.NE.AND P0, PT, R0, RZ, PT ;  /* 0x000000ff0000720c */ /* 0x008fda0003f05270 */
[----:B------:R-:W-:Y:S05]  /*0560*/  @P0 BRA `(.L_x_9) ;  /* 0x00000000003c0947 */ /* 0x000fea0003800000 */
[----:B------:R-:W-:Y:S01]  /*0570*/  UMOV UR8, 0x400 ;  /* 0x0000040000087882 */ /* 0x000fe20000000000 */
[----:B------:R-:W-:Y:S01]  /*0580*/  UMOV UR7, 0x1 ;  /* 0x0000000100077882 */ /* 0x000fe20000000000 */
[----:B------:R-:W-:Y:S02]  /*0590*/  ULEA UR8, UR37, UR8, 0x18 ;  /* 0x0000000825087291 */ /* 0x000fe4000f8ec0ff */
[----:B------:R-:W-:-:S04]  /*05a0*/  UIADD3 UR12, UPT, UPT, -UR7, 0x100000, URZ ;  /* 0x00100000070c7890 */ /* 0x000fc8000fffe1ff */
[----:B------:R-:W-:Y:S02]  /*05b0*/  USHF.L.U32 UR13, UR12, 0xb, URZ ;  /* 0x0000000b0c0d7899 */ /* 0x000fe400080006ff */
[----:B------:R-:W-:Y:S01]  /*05c0*/  USHF.L.U32 UR12, UR12, 0x1, URZ ;  /* 0x000000010c0c7899 */ /* 0x000fe200080006ff */
[----:B------:R-:W-:Y:S01]  /*05d0*/  ELECT P0, URZ, PT ;  /* 0x0000000000ff782f */ /* 0x000fe20003800000 */
[----:B------:R-:W3:Y:S10]  /*05e0*/  FENCE.VIEW.ASYNC.S ;  /* 0x00000000000073c6 */ /* 0x000ef40000000000 */
[----:B---3--:R3:W4:Y:S01]  /*05f0*/  SYNCS.EXCH.64 URZ, [UR8], UR12 ;  /* 0x0000000c08ff75b2 */ /* 0x0087220008000100 */
[----:B------:R3:W1:Y:S01]  /*0600*/  SYNCS.EXCH.64 URZ, [UR8+0x18], UR12 ;  /* 0x0000180c08ff75b2 */ /* 0x0006620008000100 */
[----:B------:R3:W1:Y:S01]  /*0610*/  SYNCS.EXCH.64 URZ, [UR8+0x8], UR12 ;  /* 0x0000080c08ff75b2 */ /* 0x0006620008000100 */
[----:B------:R3:W1:Y:S01]  /*0620*/  SYNCS.EXCH.64 URZ, [UR8+0x20], UR12 ;  /* 0x0000200c08ff75b2 */ /* 0x0006620008000100 */
[----:B------:R3:W1:Y:S01]  /*0630*/  SYNCS.EXCH.64 URZ, [UR8+0x10], UR12 ;  /* 0x0000100c08ff75b2 */ /* 0x0006620008000100 */
[----:B------:R3:W1:Y:S01]  /*0640*/  SYNCS.EXCH.64 URZ, [UR8+0x28], UR12 ;  /* 0x0000280c08ff75b2 */ /* 0x0006620008000100 */
[----:B------:R-:W-:Y:S01]  /*0650*/  NOP ;  /* 0x0000000000007918 */ /* 0x000fe20000000000 */
.L_x_9:
[----:B------:R-:W2:Y:S01]  /*0660*/  SHFL.IDX PT, R0, R102, RZ, 0x1f ;  /* 0x00001fff66007589 */ /* 0x000ea200000e0000 */
[----:B------:R-:W-:Y:S01]  /*0670*/  NOP ;  /* 0x0000000000007918 */ /* 0x000fe20000000000 */
[----:B--2---:R-:W-:-:S13]  /*0680*/  ISETP.NE.AND P0, PT, R0, 0x1, PT ;  /* 0x000000010000780c */ /* 0x004fda0003f05270 */
[----:B------:R-:W-:Y:S05]  /*0690*/  @P0 BRA `(.L_x_10) ;  /* 0x0000000000440947 */ /* 0x000fea0003800000 */
[----:B------:R-:W-:Y:S01]  /*06a0*/  UMOV UR9, 0x400 ;  /* 0x0000040000097882 */ /* 0x000fe20000000000 */
[----:B---3--:R-:W-:Y:S01]  /*06b0*/  UMOV UR8, 0x20 ;  /* 0x0000002000087882 */ /* 0x008fe20000000000 */
[----:B------:R-:W-:Y:S01]  /*06c0*/  UMOV UR7, 0x80 ;  /* 0x0000008000077882 */ /* 0x000fe20000000000 */
[----:B------:R-:W-:Y:S02]  /*06d0*/  ULEA UR9, UR37, UR9, 0x18 ;  /* 0x0000000925097291 */ /* 0x000fe4000f8ec0ff */
[----:B------:R-:W-:-:S04]  /*06e0*/  UIADD3 UR12, UPT, UPT, -UR8, 0x100000, URZ ;  /* 0x00100000080c7890 */ /* 0x000fc8000fffe1ff */
[----:B------:R-:W-:Y:S02]  /*06f0*/  USHF.L.U32 UR13, UR12, 0xb, URZ ;  /* 0x0000000b0c0d7899 */ /* 0x000fe400080006ff */
[----:B------:R-:W-:Y:S02]  /*0700*/  USHF.L.U32 UR12, UR12, 0x1, URZ ;  /* 0x000000010c0c7899 */ /* 0x000fe400080006ff */
[----:B------:R-:W-:-:S04]  /*0710*/  UIADD3 UR14, UPT, UPT, -UR7, 0x100000, URZ ;  /* 0x00100000070e7890 */ /* 0x000fc8000fffe1ff */
[----:B------:R-:W-:Y:S02]  /*0720*/  USHF.L.U32 UR15, UR14, 0xb, URZ ;  /* 0x0000000b0e0f7899 */ /* 0x000fe400080006ff */
[----:B------:R-:W-:Y:S01]  /*0730*/  USHF.L.U32 UR14, UR14, 0x1, URZ ;  /* 0x000000010e0e7899 */ /* 0x000fe200080006ff */
[----:B------:R-:W-:Y:S01]  /*0740*/  ELECT P0, URZ, PT ;  /* 0x0000000000ff782f */ /* 0x000fe20003800000 */
[----:B------:R-:W2:Y:S02]  /*0750*/  FENCE.VIEW.ASYNC.S ;  /* 0x00000000000073c6 */ /* 0x000ea40000000000 */
[----:B--2---:R2:W3:Y:S08]  /*0760*/  SYNCS.EXCH.64 URZ, [UR9+0x30], UR12 ;  /* 0x0000300c09ff75b2 */ /* 0x0044f00008000100 */
[----:B------:R2:W1:Y:S01]  /*0770*/  SYNCS.EXCH.64 URZ, [UR9+0x40], UR14 ;  /* 0x0000400e09ff75b2 */ /* 0x0004620008000100 */
[----:B------:R2:W1:Y:S01]  /*0780*/  SYNCS.EXCH.64 URZ, [UR9+0x38], UR12 ;  /* 0x0000380c09ff75b2 */ /* 0x0004620008000100 */
[----:B------:R2:W1:Y:S01]  /*0790*/  SYNCS.EXCH.64 URZ, [UR9+0x48], UR14 ;  /* 0x0000480e09ff75b2 */ /* 0x0004620008000100 */
[----:B------:R-:W-:Y:S01]  /*07a0*/  NOP ;  /* 0x0000000000007918 */ /* 0x000fe20000000000 */
.L_x_10:
[----:B------:R-:W4:Y:S01]  /*07b0*/  SHFL.IDX PT, R0, R102, RZ, 0x1f ;  /* 0x00001fff66007589 */ /* 0x000f2200000e0000 */
[----:B------:R-:W-:Y:S01]  /*07c0*/  NOP ;  /* 0x0000000000007918 */ /* 0x000fe20000000000 */
[----:B----4-:R-:W-:-:S13]  /*07d0*/  ISETP.NE.AND P0, PT, R0, 0x3, PT ;  /* 0x000000030000780c */ /* 0x010fda0003f05270 */
[----:B------:R-:W-:Y:S05]  /*07e0*/  @P0 BRA `(.L_x_11) ;  /* 0x00000000002c0947 */ /* 0x000fea0003800000 */
[----:B---3--:R-:W-:Y:S01]  /*07f0*/  UMOV UR8, 0x400 ;  /* 0x0000040000087882 */ /* 0x008fe20000000000 */
[----:B------:R-:W-:Y:S01]  /*0800*/  UMOV UR7, 0x20 ;  /* 0x0000002000077882 */ /* 0x000fe20000000000 */
[----:B------:R-:W-:Y:S02]  /*0810*/  ULEA UR8, UR37, UR8, 0x18 ;  /* 0x0000000825087291 */ /* 0x000fe4000f8ec0ff */
[----:B--2---:R-:W-:-:S04]  /*0820*/  UIADD3 UR12, UPT, UPT, -UR7, 0x100000, URZ ;  /* 0x00100000070c7890 */ /* 0x004fc8000fffe1ff */
[----:B------:R-:W-:Y:S02]  /*0830*/  USHF.L.U32 UR13, UR12, 0xb, URZ ;  /* 0x0000000b0c0d7899 */ /* 0x000fe400080006ff */
[----:B------:R-:W-:Y:S01]  /*0840*/  USHF.L.U32 UR12, UR12, 0x1, URZ ;  /* 0x000000010c0c7899 */ /* 0x000fe200080006ff */
[----:B------:R-:W-:Y:S01]  /*0850*/  ELECT P0, URZ, PT ;  /* 0x0000000000ff782f */ /* 0x000fe20003800000 */
[----:B------:R-:W2:Y:S10]  /*0860*/  FENCE.VIEW.ASYNC.S ;  /* 0x00000000000073c6 */ /* 0x000eb40000000000 */
[----:B--2---:R4:W2:Y:S01]  /*0870*/  SYNCS.EXCH.64 URZ, [UR8+0x50], UR12 ;  /* 0x0000500c08ff75b2 */ /* 0x0048a20008000100 */
[----:B------:R4:W3:Y:S02]  /*0880*/  SYNCS.EXCH.64 URZ, [UR8+0x58], UR12 ;  /* 0x0000580c08ff75b2 */ /* 0x0008e40008000100 */
[----:B----4-:R-:W-:Y:S01]  /*0890*/  NOP ;  /* 0x0000000000007918 */ /* 0x010fe20000000000 */
.L_x_11:
[----:B------:R-:W4:Y:S01]  /*08a0*/  SHFL.IDX PT, R0, R102, RZ, 0x1f ;  /* 0x00001fff66007589 */ /* 0x000f2200000e0000 */
[----:B------:R-:W-:Y:S01]  /*08b0*/  NOP ;  /* 0x0000000000007918 */ /* 0x000fe20000000000 */
[----:B----4-:R-:W-:-:S13]  /*08c0*/  ISETP.NE.AND P0, PT, R0, 0x4, PT ;  /* 0x000000040000780c */ /* 0x010fda0003f05270 */
[----:B------:R-:W-:Y:S05]  /*08d0*/  @P0 BRA `(.L_x_12) ;  /* 0x0000000000480947 */ /* 0x000fea0003800000 */
[----:B--2---:R-:W-:Y:S01]  /*08e0*/  UMOV UR9, 0x1e0 ;  /* 0x000001e000097882 */ /* 0x004fe20000000000 */
[----:B---3--:R-:W-:Y:S01]  /*08f0*/  UMOV UR8, 0x400 ;  /* 0x0000040000087882 */ /* 0x008fe20000000000 */
[----:B------:R-:W-:Y:S01]  /*0900*/  USEL UR9, UR9, 0x1a0, UP5 ;  /* 0x000001a009097887 */ /* 0x000fe2000a800000 */
        /* <DEDUP_REMOVED lines=10> */
[----:B--2---:R4:W2:Y:S08]  /*09b0*/  SYNCS.EXCH.64 URZ, [UR8+0x60], UR12 ;  /* 0x0000600c08ff75b2 */ /* 0x0048b00008000100 */
[----:B------:R4:W3:Y:S01]  /*09c0*/  SYNCS.EXCH.64 URZ, [UR8+0x70], UR14 ;  /* 0x0000700e08ff75b2 */ /* 0x0008e20008000100 */
[----:B------:R4:W1:Y:S01]  /*09d0*/  SYNCS.EXCH.64 URZ, [UR8+0x68], UR12 ;  /* 0x0000680c08ff75b2 */ /* 0x0008620008000100 */
[----:B------:R4:W1:Y:S02]  /*09e0*/  SYNCS.EXCH.64 URZ, [UR8+0x78], UR14 ;  /* 0x0000780e08ff75b2 */ /* 0x0008640008000100 */
[----:B----4-:R-:W-:Y:S01]  /*09f0*/  NOP ;  /* 0x0000000000007918 */ /* 0x010fe20000000000 */
.L_x_12:
[----:B------:R-:W4:Y:S01]  /*0a00*/  SHFL.IDX PT, R0, R102, RZ, 0x1f ;  /* 0x00001fff66007589 */ /* 0x000f2200000e0000 */
[----:B------:R-:W-:Y:S01]  /*0a10*/  NOP ;  /* 0x0000000000007918 */ /* 0x000fe20000000000 */
[----:B----4-:R-:W-:-:S13]  /*0a20*/  ISETP.NE.AND P0, PT, R0, 0x5, PT ;  /* 0x000000050000780c */ /* 0x010fda0003f05270 */
[----:B------:R-:W-:Y:S05]  /*0a30*/  @P0 BRA `(.L_x_13) ;  /* 0x0000000000540947 */ /* 0x000fea0003800000 */
[----:B--2---:R-:W-:Y:S01]  /*0a40*/  UMOV UR9, 0x400 ;  /* 0x0000040000097882 */ /* 0x004fe20000000000 */
        /* <DEDUP_REMOVED lines=14> */
[----:B------:R4:W1:Y:S01]  /*0b30*/  SYNCS.EXCH.64 URZ, [UR9+0xa8], UR14 ;  /* 0x0000a80e09ff75b2 */ /* 0x0008620008000100 */
[----:B------:R4:W1:Y:S01]  /*0b40*/  SYNCS.EXCH.64 URZ, [UR9+0x90], UR12 ;  /* 0x0000900c09ff75b2 */ /* 0x0008620008000100 */
[----:B------:R4:W1:Y:S01]  /*0b50*/  SYNCS.EXCH.64 URZ, [UR9+0xb0], UR14 ;  /* 0x0000b00e09ff75b2 */ /* 0x0008620008000100 */
[----:B------:R4:W1:Y:S01]  /*0b60*/  SYNCS.EXCH.64 URZ, [UR9+0x98], UR12 ;  /* 0x0000980c09ff75b2 */ /* 0x0008620008000100 */
[----:B------:R4:W1:Y:S02]  /*0b70*/  SYNCS.EXCH.64 URZ, [UR9+0xb8], UR14 ;  /* 0x0000b80e09ff75b2 */ /* 0x0008640008000100 */
[----:B----4-:R-:W-:Y:S01]  /*0b80*/  NOP ;  /* 0x0000000000007918 */ /* 0x010fe20000000000 */
.L_x_13:
[----:B------:R-:W4:Y:S01]  /*0b90*/  SHFL.IDX PT, R0, R102, RZ, 0x1f ;  /* 0x00001fff66007589 */ /* 0x000f2200000e0000 */
[----:B------:R-:W-:Y:S01]  /*0ba0*/  ISETP.NE.OR P1, PT, RZ, UR10, !P1 ;  /* 0x0000000aff007c0c */ /* 0x000fe2000cf25670 */
        /* <DEDUP_REMOVED lines=12> */
[----:B------:R4:W3:Y:S01]  /*0c70*/  SYNCS.EXCH.64 URZ, [UR8+0xd0], UR12 ;  /* 0x0000d00c08ff75b2 */ /* 0x0008e20008000100 */
[----:B------:R4:W1:Y:S01]  /*0c80*/  SYNCS.EXCH.64 URZ, [UR8+0xc8], UR12 ;  /* 0x0000c80c08ff75b2 */ /* 0x0008620008000100 */
[----:B------:R4:W1:Y:S02]  /*0c90*/  SYNCS.EXCH.64 URZ, [UR8+0xd8], UR12 ;  /* 0x0000d80c08ff75b2 */ /* 0x0008640008000100 */
[----:B----4-:R-:W-:Y:S01]  /*0ca0*/  NOP ;  /* 0x0000000000007918 */ /* 0x010fe20000000000 */
.L_x_14:
[----:B------:R-:W-:Y:S01]  /*0cb0*/  VOTEU.ALL UP1, P1 ;  /* 0x0000000000ff7886 */ /* 0x000fe20000820000 */
[----:B---3--:R-:W3:Y:S01]  /*0cc0*/  LDCU UR8, c[0x0][0x36c] ;  /* 0x00006d80ff0877ac */ /* 0x008ee20008000800 */
[----:B------:R-:W-:Y:S01]  /*0cd0*/  NOP ;  /* 0x0000000000007918 */ /* 0x000fe20000000000 */
[----:B------:R-:W-:Y:S01]  /*0ce0*/  LOP3.LUT R10, R109, 0x1f, RZ, 0xc0, !PT ;  /* 0x0000001f6d0a7812 */ /* 0x000fe200078ec0ff */
[----:B--2---:R-:W-:Y:S01]  /*0cf0*/  UMOV UR12, 0x20 ;  /* 0x00000020000c7882 */ /* 0x004fe20000000000 */
[----:B------:R-:W-:Y:S01]  /*0d00*/  @!UP1 UMOV UR7, 0x400 ;  /* 0x0000040000079882 */ /* 0x000fe20000000000 */
[----:B------:R-:W-:-:S04]  /*0d10*/  @!UP1 UIADD3 UR12, UPT, UPT, -UR12, 0x100000, URZ ;  /* 0x001000000c0c9890 */ /* 0x000fc8000fffe1ff */
[----:B------:R-:W-:Y:S02]  /*0d20*/  @!UP1 USHF.L.U32 UR13, UR12, 0xb, URZ ;  /* 0x0000000b0c0d9899 */ /* 0x000fe400080006ff */
[----:B------:R-:W-:Y:S02]  /*0d30*/  @!UP1 USHF.L.U32 UR12, UR12, 0x1, URZ ;  /* 0x000000010c0c9899 */ /* 0x000fe400080006ff */
[----:B------:R-:W-:Y:S01]  /*0d40*/  @!UP1 ULEA UR7, UR37, UR7, 0x18 ;  /* 0x0000000725079291 */ /* 0x000fe2000f8ec0ff */
[----:B------:R-:W-:Y:S01]  /*0d50*/  VOTEU.ALL UP1, P1 ;  /* 0x0000000000ff7886 */ /* 0x000fe20000820000 */
[----:B------:R-:W-:Y:S01]  /*0d60*/  UISETP.NE.AND UP4, UPT, UR10, URZ, UPT ;  /* 0x000000ff0a00728c */ /* 0x000fe2000bf85270 */
[----:B------:R-:W2:Y:S09]  /*0d70*/  FENCE.VIEW.ASYNC.S ;  /* 0x00000000000073c6 */ /* 0x000eb20000000000 */
[----:B--2---:R2:W4:Y:S01]  /*0d80*/  @!UP1 SYNCS.EXCH.64 URZ, [UR7+0xe0], UR12 ;  /* 0x0000e00c07ff95b2 */ /* 0x0045220008000100 */
[----:B---3--:R-:W-:-:S09]  /*0d90*/  UISETP.EQ.U32.AND UP1, UPT, UR8, 0x1, UPT ;  /* 0x000000010800788c */ /* 0x008fd2000bf22070 */
[----:B------:R-:W-:Y:S05]  /*0da0*/  BRA.U !UP1, `(.L_x_15) ;  /* 0x0000000109087547 */ /* 0x000fea000b800000 */
[----:B-1--4-:R-:W-:Y:S01]  /*0db0*/  UCGABAR_ARV ;  /* 0x00000000000079c7 */ /* 0x012fe20008000000 */
[----:B------:R-:W-:Y:S05]  /*0dc0*/  BRA `(.L_x_16) ;  /* 0x0000000000047947 */ /* 0x000fea0003800000 */
.L_x_15:
[----:B-1--4-:R-:W-:Y:S01]  /*0dd0*/  NOP ;  /* 0x0000000000007918 */ /* 0x012fe20000000000 */
.L_x_16:
[----:B------:R-:W1:Y:S01]  /*0de0*/  S2R R11, SR_CTAID.X ;  /* 0x00000000000b7919 */ /* 0x000e620000002500 */
[----:B------:R-:W-:-:S05]  /*0df0*/  CS2R.32 R96, SR_CgaSize ;  /* 0x0000000000607805 */ /* 0x000fca0000008a00 */
[----:B------:R-:W-:-:S05]  /*0e00*/  IMAD R96, R96, -0xa0, RZ ;  /* 0xffffff6060607824 */ /* 0x000fca00078e02ff */
[----:B------:R-:W-:-:S14]  /*0e10*/  R2UR UR8, R96 ;  /* 0x00000000600872ca */ /* 0x000fdc00000e0000 */
[----:B------:R-:W3:Y:S01]  /*0e20*/  LDCU UR8, c[0x0][UR8+0x2b0] ;  /* 0x00005600080877ac */ /* 0x000ee20008000800 */
[----:B------:R-:W-:-:S05]  /*0e30*/  CS2R.32 R0, SR_CgaSize ;  /* 0x0000000000007805 */ /* 0x000fca0000008a00 */
[----:B------:R-:W-:-:S06]  /*0e40*/  IMAD R0, R0, -0xa0, RZ ;  /* 0xffffff6000007824 */ /* 0x000fcc00078e02ff */
[----:B------:R-:W4:Y:S01]  /*0e50*/  LDC R0, c[0x0][R0+0x2a0] ;  /* 0x0000a80000007b82 */ /* 0x000f220000000800 */
[----:B------:R-:W-:Y:S01]  /*0e60*/  PRMT R8, RZ, 0x7610, R8 ;  /* 0x00007610ff087816 */ /* 0x000fe20000000008 */
[----:B------:R-:W3:Y:S01]  /*0e70*/  S2R R20, SR_CTAID.Y ;  /* 0x0000000000147919 */ /* 0x000ee20000002600 */
[----:B------:R-:W-:-:S05]  /*0e80*/  CS2R.32 R96, SR_CgaSize ;  /* 0x0000000000607805 */ /* 0x000fca0000008a00 */
[----:B------:R-:W-:-:S05]  /*0e90*/  IMAD R96, R96, -0xa0, RZ ;  /* 0xffffff6060607824 */ /* 0x000fca00078e02ff */
[----:B--2---:R-:W-:-:S14]  /*0ea0*/  R2UR UR7, R96 ;  /* 0x00000000600772ca */ /* 0x004fdc00000e0000 */
[----:B------:R-:W2:Y:S01]  /*0eb0*/  LDCU UR7, c[0x0][UR7+0x2b4] ;  /* 0x00005680070777ac */ /* 0x000ea20008000800 */
[----:B------:R-:W-:Y:S01]  /*0ec0*/  UISETP.NE.AND UP2, UPT, UR10, 0x2, UPT ;  /* 0x000000020a00788c */ /* 0x000fe2000bf45270 */
[----:B------:R-:W3:Y:S01]  /*0ed0*/  LDC R9, c[0x0][0xb24] ;  /* 0x0002c900ff097b82 */ /* 0x000ee20000000800 */
[----:B------:R-:W-:-:S05]  /*0ee0*/  CS2R.32 R94, SR_CgaSize ;  /* 0x00000000005e7805 */ /* 0x000fca0000008a00 */
[----:B------:R-:W-:-:S06]  /*0ef0*/  IMAD R94, R94, -0xa0, RZ ;  /* 0xffffff605e5e7824 */ /* 0x000fcc00078e02ff */
[----:B------:R-:W4:Y:S08]  /*0f00*/  LDC R94, c[0x0][R94+0x2a4] ;  /* 0x0000a9005e5e7b82 */ /* 0x000f300000000800 */
[----:B------:R-:W4:Y:S01]  /*0f10*/  LDC R40, c[0x0][0xb24] ;  /* 0x0002c900ff287b82 */ /* 0x000f220000000800 */
[----:B-1----:R-:W-:Y:S01]  /*0f20*/  I2FP.F32.U32 R4, R11 ;  /* 0x0000000b00047245 */ /* 0x002fe20000201000 */
[----:B------:R-:W-:-:S06]  /*0f30*/  IMAD.MOV.U32 R21, RZ, RZ, R11 ;  /* 0x000000ffff157224 */ /* 0x000fcc00078e000b */
[----:B------:R-:W1:Y:S01]  /*0f40*/  S2UR UR36, SR_CTAID.Z ;  /* 0x00000000002479c3 */ /* 0x000e620000002700 */
[----:B---3--:R-:W-:Y:S02]  /*0f50*/  ISETP.GE.AND P0, PT, R9, 0x1, PT ;  /* 0x000000010900780c */ /* 0x008fe40003f06270 */
[----:B------:R-:W-:Y:S01]  /*0f60*/  I2FP.F32.U32 R2, R20 ;  /* 0x0000001400027245 */ /* 0x000fe20000201000 */
[----:B------:R-:W-:-:S04]  /*0f70*/  FMUL R4, R4, UR8 ;  /* 0x0000000804047c20 */ /* 0x000fc80008400000 */
[----:B--2---:R-:W-:Y:S01]  /*0f80*/  FMUL R2, R2, UR7 ;  /* 0x0000000702027c20 */ /* 0x004fe20008400000 */
[----:B------:R-:W2:Y:S01]  /*0f90*/  F2I.U32.TRUNC.NTZ R96, R4 ;  /* 0x0000000400607305 */ /* 0x000ea2000020f000 */
[----:B------:R-:W3:Y:S07]  /*0fa0*/  LDCU UR7, c[0x0][0xb30] ;  /* 0x00016600ff0777ac */ /* 0x000eee0008000800 */
[----:B------:R-:W1:Y:S01]  /*0fb0*/  F2I.U32.TRUNC.NTZ R3, R2 ;  /* 0x0000000200037305 */ /* 0x000e62000020f000 */
[----:B--2---:R-:W-:-:S04]  /*0fc0*/  IMAD.MOV R96, RZ, RZ, -R96 ;  /* 0x000000ffff607224 */ /* 0x004fc800078e0a60 */
[----:B----4-:R-:W-:Y:S01]  /*0fd0*/  IMAD R96, R0, R96, R11 ;  /* 0x0000006000607224 */ /* 0x010fe200078e020b */
[----:B------:R-:W-:Y:S01]  /*0fe0*/  PRMT R0, RZ, 0x7610, R0 ;  /* 0x00007610ff007816 */ /* 0x000fe20000000000 */
[----:B---3--:R-:W-:Y:S01]  /*0ff0*/  UISETP.NE.AND UP3, UPT, UR7, 0x1, UPT ;  /* 0x000000010700788c */ /* 0x008fe2000bf65270 */
[----:B-1----:R-:W-:-:S05]  /*1000*/  IADD3 R3, PT, PT, -R3, RZ, RZ ;  /* 0x000000ff03037210 */ /* 0x002fca0007ffe1ff */
[----:B------:R-:W-:Y:S01]  /*1010*/  IMAD R94, R94, R3, R20 ;  /* 0x000000035e5e7224 */ /* 0x000fe200078e0214 */
[----:B------:R-:W-:Y:S06]  /*1020*/  BRA.U UP4, `(.L_x_17) ;  /* 0x0000000104247547 */ /* 0x000fec000b800000 */
[----:B------:R-:W-:Y:S01]  /*1030*/  ISETP.NE.AND P1, PT, R94, RZ, PT ;  /* 0x000000ff5e00720c */ /* 0x000fe20003f25270 */
[----:B------:R-:W-:Y:S01]  /*1040*/  IMAD.MOV.U32 R0, RZ, RZ, 0x3 ;  /* 0x00000003ff007424 */ /* 0x000fe200078e00ff */
[C---:B------:R-:W-:Y:S02]  /*1050*/  LOP3.LUT R3, R96.reuse, 0xfffffffe, RZ, 0xc0, !PT ;  /* 0xfffffffe60037812 */ /* 0x040fe400078ec0ff */
[----:B------:R-:W-:Y:S02]  /*1060*/  ISETP.LT.U32.OR P1, PT, R96, 0x2, !P1 ;  /* 0x000000026000780c */ /* 0x000fe40004f21470 */
[----:B------:R-:W-:Y:S02]  /*1070*/  SHF.L.U32 R0, R0, R3, RZ ;  /* 0x0000000300007219 */ /* 0x000fe400000006ff */
[----:B------:R-:W-:Y:S02]  /*1080*/  SEL R5, RZ, 0x1, !P1 ;  /* 0x00000001ff057807 */ /* 0x000fe40004800000 */
[----:B------:R-:W-:-:S05]  /*1090*/  SEL R2, RZ, 0x2, !P1 ;  /* 0x00000002ff027807 */ /* 0x000fca0004800000 */
[----:B------:R-:W-:-:S05]  /*10a0*/  IMAD.IADD R2, R5, 0x1, R2 ;  /* 0x0000000105027824 */ /* 0x000fca00078e0202 */
[----:B------:R-:W-:Y:S02]  /*10b0*/  PRMT R8, R2, 0x7610, R8 ;  /* 0x0000761002087816 */ /* 0x000fe40000000008 */
.L_x_17:
[----:B------:R-:W-:Y:S05]  /*10c0*/  @!P0 BRA `(.L_x_18) ;  /* 0x0000000000b88947 */ /* 0x000fea0003800000 */
[----:B------:R-:W1:Y:S01]  /*10d0*/  LDC.64 R4, c[0x0][0xb18] ;  /* 0x0002c600ff047b82 */ /* 0x000e620000000a00 */
[----:B------:R-:W-:-:S07]  /*10e0*/  ISETP.NE.AND P0, PT, R9, 0x1, PT ;  /* 0x000000010900780c */ /* 0x000fce0003f05270 */
[----:B------:R-:W2:Y:S08]  /*10f0*/  LDC R14, c[0x0][0xb0c] ;  /* 0x0002c300ff0e7b82 */ /* 0x000eb00000000800 */
[----:B------:R-:W3:Y:S08]  /*1100*/  LDC R13, c[0x0][0x370] ;  /* 0x0000dc00ff0d7b82 */ /* 0x000ef00000000800 */
[----:B------:R-:W4:Y:S01]  /*1110*/  LDC R16, c[0x0][0x374] ;  /* 0x0000dd00ff107b82 */ /* 0x000f220000000800 */
[----:B-1----:R-:W-:-:S07]  /*1120*/  ISETP.NE.AND P1, PT, R4, 0x1, PT ;  /* 0x000000010400780c */ /* 0x002fce0003f25270 */
[----:B------:R-:W3:Y:S01]  /*1130*/  LDC.64 R6, c[0x0][0xb10] ;  /* 0x0002c400ff067b82 */ /* 0x000ee20000000a00 */
[----:B--2---:R-:W-:-:S07]  /*1140*/  ISETP.NE.AND P2, PT, R14, 0x1, PT ;  /* 0x000000010e00780c */ /* 0x004fce0003f45270 */
[----:B------:R-:W1:Y:S08]  /*1150*/  LDC R12, c[0x0][0xb20] ;  /* 0x0002c800ff0c7b82 */ /* 0x000e700000000800 */
[----:B------:R-:W2:Y:S01]  /*1160*/  LDC.64 R2, c[0x0][0xb28] ;  /* 0x0002ca00ff027b82 */ /* 0x000ea20000000a00 */
[----:B----4-:R-:W-:-:S04]  /*1170*/  IMAD.HI.U32 R15, R16, R5, RZ ;  /* 0x00000005100f7227 */ /* 0x010fc800078e00ff */
[----:B------:R-:W-:-:S04]  /*1180*/  IMAD.HI.U32 R5, R20, R5, RZ ;  /* 0x0000000514057227 */ /* 0x000fc800078e00ff */
[----:B---3--:R-:W-:-:S04]  /*1190*/  IMAD.HI.U32 R18, R13, R6, RZ ;  /* 0x000000060d127227 */ /* 0x008fc800078e00ff */
[C---:B------:R-:W-:Y:S01]  /*11a0*/  IMAD.HI.U32 R22, R11.reuse, R6, RZ ;  /* 0x000000060b167227 */ /* 0x040fe200078e00ff */
[-C--:B------:R-:W-:Y:S02]  /*11b0*/  @P2 SHF.R.U32.HI R13, RZ, R7.reuse, R18 ;  /* 0x00000007ff0d2219 */ /* 0x080fe40000011612 */
[-C--:B-1----:R-:W-:Y:S02]  /*11c0*/  @P1 SHF.R.U32.HI R16, RZ, R12.reuse, R15 ;  /* 0x0000000cff101219 */ /* 0x082fe4000001160f */
[----:B------:R-:W-:Y:S02]  /*11d0*/  SHF.R.U32.HI R5, RZ, R12, R5 ;  /* 0x0000000cff057219 */ /* 0x000fe40000011605 */
[----:B------:R-:W-:Y:S02]  /*11e0*/  SHF.R.U32.HI R22, RZ, R7, R22 ;  /* 0x00000007ff167219 */ /* 0x000fe40000011616 */
[----:B------:R-:W-:Y:S01]  /*11f0*/  SEL R5, R20, R5, !P1 ;  /* 0x0000000514057207 */ /* 0x000fe20004800000 */
[----:B--2---:R-:W-:Y:S01]  /*1200*/  IMAD.HI.U32 R18, R16, R2, RZ ;  /* 0x0000000210127227 */ /* 0x004fe200078e00ff */
[----:B------:R-:W-:-:S02]  /*1210*/  SEL R21, R11, R22, !P2 ;  /* 0x000000160b157207 */ /* 0x000fc40005000000 */
[----:B------:R-:W-:Y:S01]  /*1220*/  IADD3 R7, PT, PT, -R5, RZ, RZ ;  /* 0x000000ff05077210 */ /* 0x000fe20007ffe1ff */
[----:B------:R-:W-:Y:S01]  /*1230*/  IMAD.HI.U32 R6, R13, R2, RZ ;  /* 0x000000020d067227 */ /* 0x000fe200078e00ff */
[----:B------:R-:W-:-:S03]  /*1240*/  @P0 SHF.R.U32.HI R16, RZ, R3, R18 ;  /* 0x00000003ff100219 */ /* 0x000fc60000011612 */
[----:B------:R-:W-:Y:S01]  /*1250*/  IMAD R7, R4, R7, R20 ;  /* 0x0000000704077224 */ /* 0x000fe200078e0214 */
[----:B------:R-:W-:Y:S01]  /*1260*/  @P0 SHF.R.U32.HI R13, RZ, R3, R6 ;  /* 0x00000003ff0d0219 */ /* 0x000fe20000011606 */
[----:B------:R-:W-:-:S04]  /*1270*/  IMAD R16, R16, R9, RZ ;  /* 0x0000000910107224 */ /* 0x000fc800078e02ff */
[----:B------:R-:W-:Y:S01]  /*1280*/  IMAD R6, R13, R9, RZ ;  /* 0x000000090d067224 */ /* 0x000fe200078e02ff */
[----:B------:R-:W-:-:S04]  /*1290*/  ISETP.GE.AND P1, PT, R5, R16, PT ;  /* 0x000000100500720c */ /* 0x000fc80003f26270 */
[----:B------:R-:W-:Y:S01]  /*12a0*/  ISETP.GE.OR P1, PT, R21, R6, P1 ;  /* 0x000000061500720c */ /* 0x000fe20000f26670 */
[----:B------:R-:W-:-:S05]  /*12b0*/  IMAD.HI.U32 R6, R5, R2, RZ ;  /* 0x0000000205067227 */ /* 0x000fca00078e00ff */
[----:B------:R-:W-:-:S04]  /*12c0*/  SHF.R.U32.HI R6, RZ, R3, R6 ;  /* 0x00000003ff067219 */ /* 0x000fc80000011606 */
[----:B------:R-:W-:-:S03]  /*12d0*/  SEL R6, R5, R6, !P0 ;  /* 0x0000000605067207 */ /* 0x000fc60004000000 */
[----:B------:R-:W-:Y:S01]  /*12e0*/  @!P1 IMAD.HI.U32 R12, R21, R2, RZ ;  /* 0x00000002150c9227 */ /* 0x000fe200078e00ff */
[----:B------:R-:W-:-:S04]  /*12f0*/  IADD3 R2, PT, PT, -R6, RZ, RZ ;  /* 0x000000ff06027210 */ /* 0x000fc80007ffe1ff */
[----:B------:R-:W-:Y:S01]  /*1300*/  @!P1 SHF.R.U32.HI R12, RZ, R3, R12 ;  /* 0x00000003ff0c9219 */ /* 0x000fe2000001160c */
[----:B------:R-:W-:-:S03]  /*1310*/  IMAD R2, R9, R2, R5 ;  /* 0x0000000209027224 */ /* 0x000fc600078e0205 */
[----:B------:R-:W-:-:S05]  /*1320*/  @!P1 SEL R3, R21, R12, !P0 ;  /* 0x0000000c15039207 */ /* 0x000fca0004000000 */
[--C-:B------:R-:W-:Y:S02]  /*1330*/  @!P1 IMAD.IADD R6, R6, 0x1, -R3.reuse ;  /* 0x0000000106069824 */ /* 0x100fe400078e0a03 */
[----:B------:R-:W-:Y:S01]  /*1340*/  @!P1 IMAD R3, R2, R13, R3 ;  /* 0x0000000d02039224 */ /* 0x000fe200078e0203 */
[----:B------:R-:W-:Y:S01]  /*1350*/  IADD3 R2, PT, PT, -R21, RZ, RZ ;  /* 0x000000ff15027210 */ /* 0x000fe20007ffe1ff */
[----:B------:R-:W-:Y:S02]  /*1360*/  @!P1 IMAD R5, R6, R9, R21 ;  /* 0x0000000906059224 */ /* 0x000fe400078e0215 */
[----:B------:R-:W-:Y:S02]  /*1370*/  @!P1 IMAD.MOV.U32 R21, RZ, RZ, R3 ;  /* 0x000000ffff159224 */ /* 0x000fe400078e0003 */
[----:B------:R-:W-:Y:S02]  /*1380*/  IMAD R2, R14, R2, R11 ;  /* 0x000000020e027224 */ /* 0x000fe400078e020b */
[----:B------:R-:W-:-:S02]  /*1390*/  IMAD R20, R5, R4, R7 ;  /* 0x0000000405147224 */ /* 0x000fc400078e0207 */
[----:B------:R-:W-:Y:S02]  /*13a0*/  IMAD R21, R21, R14, R2 ;  /* 0x0000000e15157224 */ /* 0x000fe400078e0202 */
.L_x_18:
[----:B------:R-:W-:Y:S05]  /*13b0*/  BRA.U UP3, `(.L_x_19) ;  /* 0x0000000103407547 */ /* 0x000fea000b800000 */
[----:B------:R-:W1:Y:S08]  /*13c0*/  LDC.64 R4, c[0x0][0xb10] ;  /* 0x0002c400ff047b82 */ /* 0x000e700000000a00 */
[----:B------:R-:W2:Y:S08]  /*13d0*/  LDC.64 R2, c[0x0][0xb18] ;  /* 0x0002c600ff027b82 */ /* 0x000eb00000000a00 */
[----:B------:R-:W3:Y:S08]  /*13e0*/  LDC R6, c[0x0][0xb20] ;  /* 0x0002c800ff067b82 */ /* 0x000ef00000000800 */
[----:B------:R-:W4:Y:S01]  /*13f0*/  LDC R12, c[0x0][0xb0c] ;  /* 0x0002c300ff0c7b82 */ /* 0x000f220000000800 */
[----:B-1----:R-:W-:-:S05]  /*1400*/  IMAD.HI.U32 R4, R21, R4, RZ ;  /* 0x0000000415047227 */ /* 0x002fca00078e00ff */
[----:B------:R-:W-:Y:S01]  /*1410*/  SHF.R.U32.HI R4, RZ, R5, R4 ;  /* 0x00000005ff047219 */ /* 0x000fe20000011604 */
[----:B--2---:R-:W-:Y:S01]  /*1420*/  IMAD.HI.U32 R3, R20, R3, RZ ;  /* 0x0000000314037227 */ /* 0x004fe200078e00ff */
[----:B------:R-:W-:-:S04]  /*1430*/  ISETP.NE.AND P0, PT, R2, 0x1, PT ;  /* 0x000000010200780c */ /* 0x000fc80003f05270 */
[----:B---3--:R-:W-:-:S04]  /*1440*/  SHF.R.U32.HI R3, RZ, R6, R3 ;  /* 0x00000006ff037219 */ /* 0x008fc80000011603 */
[----:B------:R-:W-:Y:S02]  /*1450*/  SEL R3, R20, R3, !P0 ;  /* 0x0000000314037207 */ /* 0x000fe40004000000 */
[----:B----4-:R-:W-:-:S04]  /*1460*/  ISETP.NE.AND P1, PT, R12, 0x1, PT ;  /* 0x000000010c00780c */ /* 0x010fc80003f25270 */
[----:B------:R-:W-:-:S05]  /*1470*/  SEL R6, R21, R4, !P1 ;  /* 0x0000000415067207 */ /* 0x000fca0004800000 */
[----:B------:R-:W-:Y:S02]  /*1480*/  IMAD.IADD R4, R3, 0x1, -R6 ;  /* 0x0000000103047824 */ /* 0x000fe400078e0a06 */
[----:B------:R-:W-:Y:S02]  /*1490*/  IMAD.IADD R3, R6, 0x1, -R3 ;  /* 0x0000000106037824 */ /* 0x000fe400078e0a03 */
[----:B------:R-:W-:Y:S02]  /*14a0*/  IMAD R21, R4, R12, R21 ;  /* 0x0000000c04157224 */ /* 0x000fe400078e0215 */
[----:B------:R-:W-:Y:S02]  /*14b0*/  IMAD R20, R3, R2, R20 ;  /* 0x0000000203147224 */ /* 0x000fe400078e0214 */
.L_x_19:
[----:B------:R-:W-:Y:S05]  /*14c0*/  BRA.U !UP1, `(.L_x_20) ;  /* 0x00000001090c7547 */ /* 0x000fea000b800000 */
[----:B------:R-:W-:Y:S01]  /*14d0*/  UCGABAR_WAIT ;  /* 0x0000000000007dc7 */ /* 0x000fe20008000000 */
[----:B------:R-:W-:Y:S01]  /*14e0*/  CCTL.IVALL ;  /* 0x00000000ff00798f */ /* 0x000fe20002000000 */
[----:B------:R-:W-:Y:S05]  /*14f0*/  BRA `(.L_x_21) ;  /* 0x0000000000047947 */ /* 0x000fea0003800000 */
.L_x_20:
[----:B------:R-:W-:Y:S06]  /*1500*/  BAR.SYNC.DEFER_BLOCKING 0x0 ;  /* 0x0000000000007b1d */ /* 0x000fec0000010000 */
.L_x_21:
[----:B------:R-:W-:Y:S05]  /*1510*/  BRA.U UP2, `(.L_x_22) ;  /* 0x0000001102847547 */ /* 0x000fea000b800000 */
[----:B------:R-:W1:Y:S01]  /*1520*/  LDCU UR4, c[0x0][0x38c] ;  /* 0x00007180ff0477ac */ /* 0x000e620008000800 */
[----:B------:R-:W2:Y:S01]  /*1530*/  LDC R9, c[0x0][0x370] ;  /* 0x0000dc00ff097b82 */ /* 0x000ea20000000800 */
[----:B------:R-:W-:Y:S01]  /*1540*/  IMAD.SHL.U32 R16, R11, 0x40, RZ ;  /* 0x000000400b107824 */ /* 0x000fe200078e00ff */
[----:B------:R-:W-:Y:S01]  /*1550*/  PLOP3.LUT P1, PT, PT, PT, UP5, 0x80, 0x8 ;  /* 0x000000000008781c */ /* 0x000fe20003f2f058 */
[----:B------:R-:W-:Y:S01]  /*1560*/  HFMA2 R12, -RZ, RZ, 0, 0 ;  /* 0x00000000ff0c7431 */ /* 0x000fe200000001ff */
[----:B------:R-:W-:Y:S01]  /*1570*/  UISETP.NE.AND UP1, UPT, UR10, URZ, UPT ;  /* 0x000000ff0a00728c */ /* 0x000fe2000bf25270 */
[----:B------:R-:W-:Y:S01]  /*1580*/  ISETP.NE.AND P4, PT, R10, RZ, P5 ;  /* 0x000000ff0a00720c */ /* 0x000fe20002f85270 */
[----:B------:R-:W-:Y:S01]  /*1590*/  IMAD.MOV.U32 R15, RZ, RZ, 0x1 ;  /* 0x00000001ff0f7424 */ /* 0x000fe200078e00ff */
[----:B------:R-:W-:Y:S01]  /*15a0*/  PLOP3.LUT P1, PT, P1, PT, PT, 0x8, 0x80 ;  /* 0x000000000080781c */ /* 0x000fe20000f2e170 */
[----:B------:R-:W3:Y:S01]  /*15b0*/  LDC R0, c[0x0][0x374] ;  /* 0x0000dd00ff007b82 */ /* 0x000ee20000000800 */
[----:B------:R-:W-:Y:S01]  /*15c0*/  IMAD.MOV.U32 R14, RZ, RZ, RZ ;  /* 0x000000ffff0e7224 */ /* 0x000fe200078e00ff */
[----:B------:R-:W-:Y:S01]  /*15d0*/  MOV R8, 0x1 ;  /* 0x0000000100087802 */ /* 0x000fe20000000f00 */
[----:B------:R-:W-:Y:S01]  /*15e0*/  IMAD.MOV.U32 R10, RZ, RZ, RZ ;  /* 0x000000ffff0a7224 */ /* 0x000fe200078e00ff */
[----:B------:R-:W-:Y:S01]  /*15f0*/  LOP3.LUT R16, R16, 0x40, RZ, 0xc0, !PT ;  /* 0x0000004010107812 */ /* 0x000fe200078ec0ff */
[----:B------:R-:W4:Y:S01]  /*1600*/  LDCU.64 UR14, c[0x0][0x348] ;  /* 0x00006900ff0e77ac */ /* 0x000f220008000a00 */
[----:B-1----:R-:W-:-:S02]  /*1610*/  UIADD3 UR5, UPT, UPT, UR4, 0x7f, URZ ;  /* 0x0000007f04057890 */ /* 0x002fc4000fffe0ff */
[----:B------:R-:W-:Y:S02]  /*1620*/  USEL UR22, UR6, 0x2, UP1 ;  /* 0x0000000206167887 */ /* 0x000fe40008800000 */
[----:B------:R-:W-:Y:S01]  /*1630*/  USHF.R.S32.HI UR7, URZ, 0x1f, UR5 ;  /* 0x0000001fff077899 */ /* 0x000fe20008011405 */
[----:B------:R-:W-:-:S03]  /*1640*/  UMOV UR23, URZ ;  /* 0x000000ff00177c82 */ /* 0x000fc60008000000 */
[----:B------:R-:W-:Y:S02]  /*1650*/  ULEA.HI UR7, UR7, UR5, URZ, 0x7 ;  /* 0x0000000507077291 */ /* 0x000fe4000f8f38ff */
[----:B------:R-:W-:Y:S02]  /*1660*/  UIADD3 UR5, UPT, UPT, UR4, -0x1, URZ ;  /* 0xffffffff04057890 */ /* 0x000fe4000fffe0ff */
[----:B------:R-:W-:Y:S02]  /*1670*/  USHF.R.S32.HI UR7, URZ, 0x7, UR7 ;  /* 0x00000007ff077899 */ /* 0x000fe40008011407 */
[----:B------:R-:W-:Y:S02]  /*1680*/  UISETP.GE.U32.AND UP2, UPT, UR5, -0xff, UPT ;  /* 0xffffff010500788c */ /* 0x000fe4000bf46070 */
[----:B------:R-:W-:Y:S02]  /*1690*/  UISETP.LT.U32.AND UP0, UPT, UR7, 0x3, UPT ;  /* 0x000000030700788c */ /* 0x000fe4000bf01070 */
[----:B------:R-:W-:-:S02]  /*16a0*/  UIADD3 UR4, UPT, UPT, UR4, 0xfe, URZ ;  /* 0x000000fe04047890 */ /* 0x000fc4000fffe0ff */
[----:B------:R-:W-:-:S04]  /*16b0*/  USEL UR5, UR7, 0x3, UP0 ;  /* 0x0000000307057887 */ /* 0x000fc80008000000 */
[----:B------:R-:W-:Y:S02]  /*16c0*/  UIADD3 UR21, UPT, UPT, UR5, -0x1, URZ ;  /* 0xffffffff05157890 */ /* 0x000fe4000fffe0ff */
[----:B------:R-:W-:Y:S02]  /*16d0*/  @UP2 UIADD3 UR21, UPT, UPT, UR5, URZ, URZ ;  /* 0x000000ff05152290 */ /* 0x000fe4000fffe0ff */
[----:B------:R-:W-:Y:S02]  /*16e0*/  UIADD3 UR24, UPT, UPT, UR7, -UR5, URZ ;  /* 0x8000000507187290 */ /* 0x000fe4000fffe0ff */
[----:B------:R-:W-:Y:S02]  /*16f0*/  UIADD3 UR13, UPT, UPT, UR21, 0x1, URZ ;  /* 0x00000001150d7890 */ /* 0x000fe4000fffe0ff */
[----:B--2-4-:R-:W-:-:S12]  /*1700*/  UIADD3 UR21, UPT, UPT, -UR21, URZ, URZ ;  /* 0x000000ff15157290 */ /* 0x014fd8000fffe1ff */
.L_x_42:
[----:B------:R-:W-:Y:S01]  /*1710*/  UISETP.NE.AND UP0, UPT, UR37, URZ, UPT ;  /* 0x000000ff2500728c */ /* 0x000fe2000bf05270 */
[----:B------:R-:W1:Y:S08]  /*1720*/  S2UR UR37, SR_CgaCtaId ;  /* 0x00000000002579c3 */ /* 0x000e700000008800 */
[----:B------:R-:W-:Y:S05]  /*1730*/  BRA.U UP0, `(.L_x_23) ;  /* 0x0000000100347547 */ /* 0x000fea000b800000 */
[----:B------:R-:W2:Y:S01]  /*1740*/  S2R R2, SR_CgaCtaId ;  /* 0x0000000000027919 */ /* 0x000ea20000008800 */
[----:B------:R-:W-:-:S04]  /*1750*/  MOV R3, 0x400 ;  /* 0x0000040000037802 */ /* 0x000fc80000000f00 */
[----:B--2---:R-:W-:Y:S02]  /*1760*/  LEA R3, R2, R3, 0x18 ;  /* 0x0000000302037211 */ /* 0x004fe400078ec0ff */
[----:B------:R-:W-:-:S03]  /*1770*/  SHF.L.U32 R2, R8, 0x1f, RZ ;  /* 0x0000001f08027819 */ /* 0x000fc600000006ff */
[----:B------:R-:W-:-:S04]  /*1780*/  IMAD R3, R10, 0x8, R3 ;  /* 0x000000080a037824 */ /* 0x000fc800078e0203 */
[----:B------:R-:W2:Y:S02]  /*1790*/  SYNCS.PHASECHK.TRANS64.TRYWAIT P0, [R3+URZ+0xd0], R2 ;  /* 0x0000d002030075a7 */ /* 0x000ea400080011ff */
[----:B--2---:R-:W-:Y:S05]  /*17a0*/  @!P0 BRA `(.L_x_24) ;  /* 0x0000006000608947 */ /* 0x004fea0003800000 */
.L_x_122:
[----:B------:R-:W-:Y:S01]  /*17b0*/  VIADD R10, R10, 0x1 ;  /* 0x000000010a0a7836 */ /* 0x000fe20000000000 */
[----:B------:R2:W-:Y:S04]  /*17c0*/  SYNCS.ARRIVE.TRANS64.A1T0 RZ, [R3+URZ+0xc0], RZ ;  /* 0x0000c0ff03ff79a7 */ /* 0x0005e800081000ff */
[----:B------:R-:W-:-:S04]  /*17d0*/  ISETP.NE.AND P0, PT, R10, 0x2, PT ;  /* 0x000000020a00780c */ /* 0x000fc80003f05270 */
[----:B------:R-:W-:Y:S02]  /*17e0*/  SEL R10, R10, RZ, P0 ;  /* 0x000000ff0a0a7207 */ /* 0x000fe40000000000 */
[----:B--2---:R-:W-:-:S04]  /*17f0*/  SEL R3, RZ, 0x1, P0 ;  /* 0x00000001ff037807 */ /* 0x004fc80000000000 */
[----:B------:R-:W-:-:S07]  /*1800*/  LOP3.LUT R8, R8, R3, RZ, 0x3c, !PT ;  /* 0x0000000308087212 */ /* 0x000fce00078e3cff */
.L_x_23:
[----:B------:R-:W-:Y:S01]  /*1810*/  UMOV UR6, 0x400 ;  /* 0x0000040000067882 */ /* 0x000fe20000000000 */
[----:B------:R-:W-:Y:S01]  /*1820*/  LEA.HI R3, R21, R21, RZ, 0x1 ;  /* 0x0000001515037211 */ /* 0x000fe200078f08ff */
[----:B-1----:R-:W-:Y:S01]  /*1830*/  ULEA UR6, UR37, UR6, 0x18 ;  /* 0x0000000625067291 */ /* 0x002fe2000f8ec0ff */
[----:B------:R-:W-:Y:S01]  /*1840*/  SHF.L.U32 R2, R15, 0x1f, RZ ;  /* 0x0000001f0f027819 */ /* 0x000fe200000006ff */
[----:B------:R-:W-:Y:S01]  /*1850*/  UISETP.GE.U32.AND UP0, UPT, UR4, 0xff, UPT ;  /* 0x000000ff0400788c */ /* 0x000fe2000bf06070 */
[C---:B------:R-:W-:Y:S01]  /*1860*/  R2UR UR9, R16.reuse ;  /* 0x00000000100972ca */ /* 0x040fe200000e0000 */
[----:B------:R-:W-:Y:S01]  /*1870*/  ULEA UR8, UR23, UR6, 0x3 ;  /* 0x0000000617087291 */ /* 0x000fe2000f8e18ff */
[----:B------:R-:W-:Y:S01]  /*1880*/  IMAD.SHL.U32 R3, R3, 0x40, RZ ;  /* 0x0000004003037824 */ /* 0x000fe200078e00ff */
[----:B------:R-:W-:Y:S01]  /*1890*/  R2UR UR11, R16 ;  /* 0x00000000100b72ca */ /* 0x000fe200000e0000 */
[----:B------:R-:W-:-:S03]  /*18a0*/  UMOV UR25, URZ ;  /* 0x000000ff00197c82 */ /* 0x000fc60008000000 */
[----:B------:R-:W-:-:S03]  /*18b0*/  R2UR UR35, R3 ;  /* 0x00000000032372ca */ /* 0x000fc600000e0000 */
[----:B------:R1:W2:Y:S01]  /*18c0*/  SYNCS.PHASECHK.TRANS64.TRYWAIT P0, [UR8+0x18], R2 ;  /* 0x00001802ff0075a7 */ /* 0x0002a20008001108 */
[----:B------:R-:W-:-:S09]  /*18d0*/  R2UR UR8, R20 ;  /* 0x00000000140872ca */ /* 0x000fd200000e0000 */
[----:B------:R-:W-:-:S04]  /*18e0*/  ULOP3.LUT UR35, UR9, 0xffffff80, UR35, 0xf8, !UPT ;  /* 0xffffff8009237892 */ /* 0x000fc8000f8ef823 */
[----:B------:R-:W-:Y:S01]  /*18f0*/  ULEA UR11, UR8, UR11, 0x7 ;  /* 0x0000000b080b7291 */ /* 0x000fe2000f8e38ff */
[----:B------:R-:W-:Y:S11]  /*1900*/  BRA.U !UP0, `(.L_x_25) ;  /* 0x0000000108bc7547 */ /* 0x000ff6000b800000 */
[----:B------:R-:W-:Y:S01]  /*1910*/  UMOV UR16, UR21 ;  /* 0x0000001500107c82 */ /* 0x000fe20008000000 */
[----:B------:R-:W-:Y:S01]  /*1920*/  UMOV UR17, UR23 ;  /* 0x0000001700117c82 */ /* 0x000fe20008000000 */
[----:B------:R-:W-:-:S05]  /*1930*/  UMOV UR34, URZ ;  /* 0x000000ff00227c82 */ /* 0x000fca0008000000 */
.L_x_31:
[----:B------:R-:W-:Y:S01]  /*1940*/  ULEA UR33, UR17, UR6, 0x3 ;  /* 0x0000000611217291 */ /* 0x000fe2000f8e18ff */
[----:B------:R-:W-:Y:S01]  /*1950*/  @P5 MOV R3, 0x8000 ;  /* 0x0000800000035802 */ /* 0x000fe20000000f00 */
[----:B-12-4-:R-:W-:Y:S10]  /*1960*/  @P0 BRA `(.L_x_26) ;  /* 0x00000000000c0947 */ /* 0x016ff40003800000 */
[----:B------:R-:W-:-:S04]  /*1970*/  SHF.L.U32 R5, R15, 0x1f, RZ ;  /* 0x0000001f0f057819 */ /* 0x000fc800000006ff */
[----:B------:R-:W2:Y:S02]  /*1980*/  SYNCS.PHASECHK.TRANS64.TRYWAIT P0, [UR33+0x18], R5 ;  /* 0x00001805ff0075a7 */ /* 0x000ea40008001121 */
[----:B--2---:R-:W-:Y:S05]  /*1990*/  @!P0 BRA `(.L_x_27) ;  /* 0x0000005c00f88947 */ /* 0x004fea0003800000 */
.L_x_26:
[----:B------:R2:W-:Y:S01]  /*19a0*/  @P5 SYNCS.ARRIVE.TRANS64 RZ, [UR33], R3 ;  /* 0x00000003ffff59a7 */ /* 0x0005e20008000021 */
[----:B------:R-:W-:Y:S02]  /*19b0*/  ULOP3.LUT UR8, UR22, 0x2, URZ, 0xfc, !UPT ;  /* 0x0000000216087892 */ /* 0x000fe4000f8efcff */
[----:B------:R-:W-:Y:S02]  /*19c0*/  UIADD3 UR16, UPT, UPT, UR16, 0x1, URZ ;  /* 0x0000000110107890 */ /* 0x000fe4000fffe0ff */
[----:B------:R-:W-:Y:S02]  /*19d0*/  UISETP.NE.AND UP0, UPT, UR8, 0x2, UPT ;  /* 0x000000020800788c */ /* 0x000fe4000bf05270 */
[----:B------:R-:W-:-:S07]  /*19e0*/  UISETP.NE.AND UP2, UPT, UR16, 0x1, UPT ;  /* 0x000000011000788c */ /* 0x000fce000bf45270 */
[----:B------:R-:W-:Y:S05]  /*19f0*/  BRA.U UP0, `(.L_x_28) ;  /* 0x0000000100047547 */ /* 0x000fea000b800000 */
[----:B------:R-:W-:Y:S05]  /*1a00*/  BPT.TRAP 0x1 ;  /* 0x000000040000795c */ /* 0x000fea0000300000 */
.L_x_28:
[----:B------:R-:W-:Y:S04]  /*1a10*/  BSSY.RECONVERGENT B0, `(.L_x_29) ;  /* 0x0000003000007945 */ /* 0x000fe80003800200 */
[----:B------:R-:W-:Y:S05]  /*1a20*/  @!P4 BRA `(.L_x_30) ;  /* 0x000000000004c947 */ /* 0x000fea0003800000 */
[----:B------:R-:W-:Y:S05]  /*1a30*/  BPT.TRAP 0x1 ;  /* 0x000000040000795c */ /* 0x000fea0000300000 */
.L_x_30:
[----:B------:R-:W-:Y:S05]  /*1a40*/  BSYNC.RECONVERGENT B0 ;  /* 0x0000000000007941 */ /* 0x000fea0003800200 */
.L_x_29:
[----:B------:R-:W-:Y:S02]  /*1a50*/  UIADD3 UR23, UPT, UPT, UR17, 0x1, URZ ;  /* 0x0000000111177890 */ /* 0x000fe4000fffe0ff */
[----:B------:R-:W-:Y:S02]  /*1a60*/  UIADD3 UR28, UP1, UPT, UR14, 0x80, URZ ;  /* 0x000000800e1c7890 */ /* 0x000fe4000ff3e0ff */
[----:B------:R-:W-:Y:S02]  /*1a70*/  UISETP.NE.AND UP0, UPT, UR23, 0x3, UPT ;  /* 0x000000031700788c */ /* 0x000fe4000bf05270 */
[----:B------:R-:W-:Y:S02]  /*1a80*/  ULOP3.LUT UR33, UR33, 0xfefffff8, URZ, 0xc0, !UPT ;  /* 0xfefffff821217892 */ /* 0x000fe4000f8ec0ff */
[----:B------:R-:W-:Y:S02]  /*1a90*/  USEL UR9, URZ, 0x1, UP0 ;  /* 0x00000001ff097887 */ /* 0x000fe40008000000 */
[----:B------:R-:W-:-:S02]  /*1aa0*/  USEL UR23, UR23, URZ, UP0 ;  /* 0x000000ff17177287 */ /* 0x000fc40008000000 */
[----:B------:R-:W-:Y:S02]  /*1ab0*/  UIADD3 UR26, UP0, UPT, UR14, 0x180, URZ ;  /* 0x000001800e1a7890 */ /* 0x000fe4000ff1e0ff */
[----:B------:R-:W-:Y:S01]  /*1ac0*/  ULEA UR8, UR23, UR6, 0x3 ;  /* 0x0000000617087291 */ /* 0x000fe2000f8e18ff */
[----:B------:R-:W-:Y:S01]  /*1ad0*/  LOP3.LUT R15, R15, UR9, RZ, 0x3c, !PT ;  /* 0x000000090f0f7c12 */ /* 0x000fe2000f8e3cff */
[----:B------:R-:W-:Y:S02]  /*1ae0*/  UIADD3.X UR29, UPT, UPT, URZ, UR15, URZ, UP1, !UPT ;  /* 0x0000000fff1d7290 */ /* 0x000fe40008ffe4ff */
[----:B------:R-:W-:Y:S01]  /*1af0*/  UIADD3.X UR27, UPT, UPT, URZ, UR15, URZ, UP0, !UPT ;  /* 0x0000000fff1b7290 */ /* 0x000fe200087fe4ff */
[----:B-1----:R-:W-:Y:S01]  /*1b00*/  SHF.L.U32 R2, R15, 0x1f, RZ ;  /* 0x0000001f0f027819 */ /* 0x002fe200000006ff */
[----:B------:R-:W-:Y:S01]  /*1b10*/  UMOV UR18, 0x0 ;  /* 0x0000000000127882 */ /* 0x000fe20000000000 */
[----:B------:R-:W-:Y:S01]  /*1b20*/  UMOV UR19, 0x10000000 ;  /* 0x1000000000137882 */ /* 0x000fe20000000000 */
[----:B------:R-:W-:Y:S01]  /*1b30*/  UMOV UR10, UR34 ;  /* 0x00000022000a7c82 */ /* 0x000fe20008000000 */
[----:B------:R4:W1:Y:S01]  /*1b40*/  SYNCS.PHASECHK.TRANS64.TRYWAIT P0, [UR8+0x18], R2 ;  /* 0x00001802ff0075a7 */ /* 0x0008620008001108 */
[----:B------:R-:W-:Y:S01]  /*1b50*/  ULEA UR8, UR17, UR6, 0xd ;  /* 0x0000000611087291 */ /* 0x000fe2000f8e68ff */
[----:B------:R-:W-:Y:S01]  /*1b60*/  UMOV UR12, UR36 ;  /* 0x00000024000c7c82 */ /* 0x000fe20008000000 */
[----:B------:R-:W-:-:S02]  /*1b70*/  UMOV UR9, UR33 ;  /* 0x0000002100097c82 */ /* 0x000fc40008000000 */
[----:B------:R-:W-:Y:S02]  /*1b80*/  UIADD3 UR32, UPT, UPT, UR8, 0x4300, URZ ;  /* 0x0000430008207890 */ /* 0x000fe4000fffe0ff */
[----:B------:R-:W-:Y:S01]  /*1b90*/  UIADD3 UR8, UPT, UPT, UR8, 0xa300, URZ ;  /* 0x0000a30008087890 */ /* 0x000fe2000fffe0ff */
[----:B------:R-:W-:Y:S01]  /*1ba0*/  UMOV UR25, UR13 ;  /* 0x0000000d00197c82 */ /* 0x000fe20008000000 */
[----:B------:R-:W-:-:S05]  /*1bb0*/  UMOV UR17, UR23 ;  /* 0x0000001700117c82 */ /* 0x000fca0008000000 */
[----:B------:R2:W-:Y:S02]  /*1bc0*/  UTMALDG.3D.2CTA [UR32], [UR28], desc[UR18] ;  /* 0x000012201c0075b4 */ /* 0x0005e40008211000 */
[----:B------:R4:W-:Y:S01]  /*1bd0*/  UTMALDG.3D.2CTA [UR8], [UR26], desc[UR18] ;  /* 0x000012081a0075b4 */ /* 0x0009e20008211000 */
[----:B--2---:R-:W-:Y:S01]  /*1be0*/  UIADD3 UR34, UPT, UPT, UR34, 0x80, URZ ;  /* 0x0000008022227890 */ /* 0x004fe2000fffe0ff */
[----:B------:R-:W-:Y:S11]  /*1bf0*/  BRA.U UP2, `(.L_x_31) ;  /* 0xfffffffd02507547 */ /* 0x000ff6000b83ffff */
.L_x_25:
[----:B----4-:R-:W-:Y:S01]  /*1c00*/  ULEA UR8, UR23, UR6, 0x3 ;  /* 0x0000000617087291 */ /* 0x010fe2000f8e18ff */
[----:B-1----:R-:W-:Y:S01]  /*1c10*/  SHF.L.U32 R2, R15, 0x1f, RZ ;  /* 0x0000001f0f027819 */ /* 0x002fe200000006ff */
[----:B------:R-:W-:Y:S01]  /*1c20*/  @!P1 SYNCS.ARRIVE.TRANS64.A1T0 RZ, [UR6+0x58], RZ ;  /* 0x000058ffffff99a7 */ /* 0x000fe20008100006 */
[----:B------:R-:W-:-:S06]  /*1c30*/  UISETP.GT.AND UP0, UPT, UR7, UR5, UPT ;  /* 0x000000050700728c */ /* 0x000fcc000bf04270 */
[----:B--2---:R1:W2:Y:S03]  /*1c40*/  SYNCS.PHASECHK.TRANS64.TRYWAIT P0, [UR8+0x18], R2 ;  /* 0x00001802ff0075a7 */ /* 0x0042a60008001108 */
[----:B------:R-:W-:Y:S05]  /*1c50*/  BRA.U !UP0, `(.L_x_32) ;  /* 0x0000000108bc7547 */ /* 0x000fea000b800000 */
[----:B------:R-:W-:Y:S01]  /*1c60*/  UIADD3 UR26, UPT, UPT, UR24, UR25, URZ ;  /* 0x00000019181a7290 */ /* 0x000fe2000fffe0ff */
[----:B------:R-:W-:-:S11]  /*1c70*/  UMOV UR27, UR23 ;  /* 0x00000017001b7c82 */ /* 0x000fd60008000000 */
.L_x_38:
[----:B------:R-:W-:Y:S01]  /*1c80*/  ULEA UR17, UR27, UR6, 0x3 ;  /* 0x000000061b117291 */ /* 0x000fe2000f8e18ff */
[----:B--2---:R-:W-:Y:S01]  /*1c90*/  @P5 MOV R3, 0x8000 ;  /* 0x0000800000035802 */ /* 0x004fe20000000f00 */
[----:B-12---:R-:W-:Y:S10]  /*1ca0*/  @P0 BRA `(.L_x_33) ;  /* 0x00000000000c0947 */ /* 0x006ff40003800000 */
[----:B------:R-:W-:-:S04]  /*1cb0*/  SHF.L.U32 R5, R15, 0x1f, RZ ;  /* 0x0000001f0f057819 */ /* 0x000fc800000006ff */
[----:B------:R-:W2:Y:S02]  /*1cc0*/  SYNCS.PHASECHK.TRANS64.TRYWAIT P0, [UR17+0x18], R5 ;  /* 0x00001805ff0075a7 */ /* 0x000ea40008001111 */
[----:B--2---:R-:W-:Y:S05]  /*1cd0*/  @!P0 BRA `(.L_x_34) ;  /* 0x0000005c00408947 */ /* 0x004fea0003800000 */
.L_x_33:
[----:B------:R2:W-:Y:S01]  /*1ce0*/  @P5 SYNCS.ARRIVE.TRANS64 RZ, [UR17], R3 ;  /* 0x00000003ffff59a7 */ /* 0x0005e20008000011 */
[----:B------:R-:W-:-:S04]  /*1cf0*/  ULOP3.LUT UR8, UR22, 0x2, URZ, 0xfc, !UPT ;  /* 0x0000000216087892 */ /* 0x000fc8000f8efcff */
[----:B------:R-:W-:-:S09]  /*1d00*/  UISETP.NE.AND UP0, UPT, UR8, 0x2, UPT ;  /* 0x000000020800788c */ /* 0x000fd2000bf05270 */
[----:B------:R-:W-:Y:S05]  /*1d10*/  BRA.U UP0, `(.L_x_35) ;  /* 0x0000000100047547 */ /* 0x000fea000b800000 */
[----:B------:R-:W-:Y:S05]  /*1d20*/  BPT.TRAP 0x1 ;  /* 0x000000040000795c */ /* 0x000fea0000300000 */
.L_x_35:
[----:B------:R-:W-:Y:S04]  /*1d30*/  BSSY.RECONVERGENT B0, `(.L_x_36) ;  /* 0x0000003000007945 */ /* 0x000fe80003800200 */
[----:B------:R-:W-:Y:S05]  /*1d40*/  @!P4 BRA `(.L_x_37) ;  /* 0x000000000004c947 */ /* 0x000fea0003800000 */
[----:B------:R-:W-:Y:S05]  /*1d50*/  BPT.TRAP 0x1 ;  /* 0x000000040000795c */ /* 0x000fea0000300000 */
.L_x_37:
[----:B------:R-:W-:Y:S05]  /*1d60*/  BSYNC.RECONVERGENT B0 ;  /* 0x0000000000007941 */ /* 0x000fea0003800200 */
.L_x_36:
[----:B------:R-:W-:Y:S02]  /*1d70*/  UIADD3 UR23, UPT, UPT, UR27, 0x1, URZ ;  /* 0x000000011b177890 */ /* 0x000fe4000fffe0ff */
[----:B------:R-:W-:Y:S02]  /*1d80*/  UIADD3 UR32, UP1, UPT, UR14, 0x80, URZ ;  /* 0x000000800e207890 */ /* 0x000fe4000ff3e0ff */
[----:B------:R-:W-:Y:S02]  /*1d90*/  UISETP.NE.AND UP0, UPT, UR23, 0x3, UPT ;  /* 0x000000031700788c */ /* 0x000fe4000bf05270 */
[----:B------:R-:W-:Y:S02]  /*1da0*/  USHF.L.U32 UR18, UR25, 0x7, URZ ;  /* 0x0000000719127899 */ /* 0x000fe400080006ff */
[----:B------:R-:W-:Y:S02]  /*1db0*/  USEL UR9, URZ, 0x1, UP0 ;  /* 0x00000001ff097887 */ /* 0x000fe40008000000 */
[----:B------:R-:W-:-:S02]  /*1dc0*/  USEL UR23, UR23, URZ, UP0 ;  /* 0x000000ff17177287 */ /* 0x000fc40008000000 */
[----:B------:R-:W-:Y:S02]  /*1dd0*/  UIADD3 UR30, UP0, UPT, UR14, 0x180, URZ ;  /* 0x000001800e1e7890 */ /* 0x000fe4000ff1e0ff */
[----:B------:R-:W-:Y:S01]  /*1de0*/  ULEA UR8, UR23, UR6, 0x3 ;  /* 0x0000000617087291 */ /* 0x000fe2000f8e18ff */
[----:B------:R-:W-:Y:S01]  /*1df0*/  LOP3.LUT R15, R15, UR9, RZ, 0x3c, !PT ;  /* 0x000000090f0f7c12 */ /* 0x000fe2000f8e3cff */
[----:B------:R-:W-:Y:S02]  /*1e00*/  ULOP3.LUT UR17, UR17, 0xfefffff8, URZ, 0xc0, !UPT ;  /* 0xfefffff811117892 */ /* 0x000fe4000f8ec0ff */
[----:B------:R-:W-:Y:S01]  /*1e10*/  UIADD3.X UR33, UPT, UPT, URZ, UR15, URZ, UP1, !UPT ;  /* 0x0000000fff217290 */ /* 0x000fe20008ffe4ff */
[----:B-1----:R-:W-:Y:S01]  /*1e20*/  SHF.L.U32 R2, R15, 0x1f, RZ ;  /* 0x0000001f0f027819 */ /* 0x002fe200000006ff */
[----:B------:R-:W-:Y:S01]  /*1e30*/  UIADD3.X UR31, UPT, UPT, URZ, UR15, URZ, UP0, !UPT ;  /* 0x0000000fff1f7290 */ /* 0x000fe200087fe4ff */
[----:B------:R-:W-:Y:S02]  /*1e40*/  UMOV UR28, 0x0 ;  /* 0x00000000001c7882 */ /* 0x000fe40000000000 */
[----:B------:R4:W1:Y:S01]  /*1e50*/  SYNCS.PHASECHK.TRANS64.TRYWAIT P0, [UR8+0x18], R2 ;  /* 0x00001802ff0075a7 */ /* 0x0008620008001108 */
[----:B------:R-:W-:Y:S01]  /*1e60*/  ULEA UR8, UR27, UR6, 0xd ;  /* 0x000000061b087291 */ /* 0x000fe2000f8e68ff */
[----:B------:R-:W-:Y:S01]  /*1e70*/  UMOV UR29, 0x10000000 ;  /* 0x10000000001d7882 */ /* 0x000fe20000000000 */
[----:B------:R-:W-:-:S02]  /*1e80*/  UMOV UR19, UR35 ;  /* 0x0000002300137c82 */ /* 0x000fc40008000000 */
[----:B------:R-:W-:Y:S02]  /*1e90*/  UIADD3 UR16, UPT, UPT, UR8, 0x4300, URZ ;  /* 0x0000430008107890 */ /* 0x000fe4000fffe0ff */
[----:B------:R-:W-:Y:S01]  /*1ea0*/  UIADD3 UR8, UPT, UPT, UR8, 0xa300, URZ ;  /* 0x0000a30008087890 */ /* 0x000fe2000fffe0ff */
[----:B------:R-:W-:Y:S01]  /*1eb0*/  UMOV UR20, UR36 ;  /* 0x0000002400147c82 */ /* 0x000fe20008000000 */
[----:B------:R-:W-:Y:S01]  /*1ec0*/  UMOV UR12, UR36 ;  /* 0x00000024000c7c82 */ /* 0x000fe20008000000 */
[----:B------:R-:W-:Y:S01]  /*1ed0*/  UMOV UR9, UR17 ;  /* 0x0000001100097c82 */ /* 0x000fe20008000000 */
[----:B------:R-:W-:Y:S01]  /*1ee0*/  UMOV UR10, UR18 ;  /* 0x00000012000a7c82 */ /* 0x000fe20008000000 */
[----:B------:R-:W-:Y:S02]  /*1ef0*/  UIADD3 UR25, UPT, UPT, UR25, 0x1, URZ ;  /* 0x0000000119197890 */ /* 0x000fe4000fffe0ff */
[----:B------:R4:W-:Y:S01]  /*1f00*/  UTMALDG.3D.2CTA [UR16], [UR32], desc[UR28] ;  /* 0x00001c10200075b4 */ /* 0x0009e20008211000 */
[----:B------:R-:W-:Y:S01]  /*1f10*/  UMOV UR27, UR23 ;  /* 0x00000017001b7c82 */ /* 0x000fe20008000000 */
[----:B------:R-:W-:Y:S01]  /*1f20*/  UISETP.NE.AND UP0, UPT, UR25, UR26, UPT ;  /* 0x0000001a1900728c */ /* 0x000fe2000bf05270 */
[----:B------:R4:W-:Y:S08]  /*1f30*/  UTMALDG.3D.2CTA [UR8], [UR30], desc[UR28] ;  /* 0x00001c081e0075b4 */ /* 0x0009f00008211000 */
[----:B----4-:R-:W-:Y:S05]  /*1f40*/  BRA.U UP0, `(.L_x_38) ;  /* 0xfffffffd004c7547 */ /* 0x010fea000b83ffff */
.L_x_32:
[----:B-1----:R-:W-:Y:S01]  /*1f50*/  LEA R2, R14, UR6, 0x3 ;  /* 0x000000060e027c11 */ /* 0x002fe2000f8e18ff */
[----:B------:R-:W-:Y:S01]  /*1f60*/  NOP ;  /* 0x0000000000007918 */ /* 0x000fe20000000000 */
[----:B--2---:R-:W-:Y:S02]  /*1f70*/  SHF.L.U32 R3, R12, 0x1f, RZ ;  /* 0x0000001f0c037819 */ /* 0x004fe400000006ff */
[----:B------:R-:W-:Y:S02]  /*1f80*/  LEA R4, R14, UR6, 0x4 ;  /* 0x000000060e047c11 */ /* 0x000fe4000f8e20ff */
[----:B------:R-:W1:Y:S02]  /*1f90*/  SYNCS.PHASECHK.TRANS64.TRYWAIT P0, [R2+URZ+0x60], R3 ;  /* 0x00006003020075a7 */ /* 0x000e6400080011ff */
[----:B-1----:R-:W-:Y:S05]  /*1fa0*/  @!P0 BRA `(.L_x_39) ;  /* 0x0000005800a48947 */ /* 0x002fea0003800000 */
.L_x_125:
[----:B------:R-:W2:Y:S01]  /*1fb0*/  LDS.128 R4, [R4+0xf0] ;  /* 0x0000f00004047984 */ /* 0x000ea20000000c00 */
[----:B------:R-:W-:Y:S01]  /*1fc0*/  ISETP.GE.AND P0, PT, R40, 0x1, PT ;  /* 0x000000012800780c */ /* 0x000fe20003f06270 */
[----:B-1----:R-:W-:Y:S01]  /*1fd0*/  VIADD R2, R2, 0x70 ;  /* 0x0000007002027836 */ /* 0x002fe20000000000 */
[----:B------:R-:W-:Y:S01]  /*1fe0*/  @!PT LDS RZ, [RZ] ;  /* 0x00000000fffff984 */ /* 0x000fe20000000800 */
[----:B------:R-:W-:Y:S01]  /*1ff0*/  @!PT LDS RZ, [RZ] ;  /* 0x00000000fffff984 */ /* 0x000fe20000000800 */
[----:B------:R-:W-:Y:S01]  /*2000*/  @!PT LDS RZ, [RZ] ;  /* 0x00000000fffff984 */ /* 0x000fe20000000800 */
[----:B------:R-:W-:Y:S01]  /*2010*/  @!PT LDS RZ, [RZ] ;  /* 0x00000000fffff984 */ /* 0x000fe20000000800 */
[----:B------:R1:W-:Y:S06]  /*2020*/  MEMBAR.ALL.CTA ;  /* 0x0000000000007992 */ /* 0x0003ec0000008000 */
[----:B-1----:R-:W1:Y:S01]  /*2030*/  FENCE.VIEW.ASYNC.S ;  /* 0x00000000000073c6 */ /* 0x002e620000000000 */
[----:B------:R-:W-:-:S04]  /*2040*/  PRMT R2, RZ, 0x654, R2 ;  /* 0x00000654ff027816 */ /* 0x000fc80000000002 */
[----:B-1----:R1:W-:Y:S01]  /*2050*/  SYNCS.ARRIVE.TRANS64.RED.A1T0 RZ, [R2+URZ], RZ ;  /* 0x000000ff02ff79a7 */ /* 0x0023e200081004ff */
[----:B--2---:R-:W-:-:S13]  /*2060*/  LOP3.LUT P2, RZ, R6, 0x1, RZ, 0xc0, !PT ;  /* 0x0000000106ff7812 */ /* 0x004fda000784c0ff */
[----:B------:R-:W-:Y:S01]  /*2070*/  @P2 SHF.R.U32.HI R3, RZ, 0x10, R5 ;  /* 0x00000010ff032819 */ /* 0x000fe20000011605 */
[----:B------:R-:W-:Y:S01]  /*2080*/  VOTEU.ANY UP0, P2 ;  /* 0x0000000000ff7886 */ /* 0x000fe20001000100 */
[----:B------:R-:W-:Y:S02]  /*2090*/  @P2 MOV R13, R4 ;  /* 0x00000004000d2202 */ /* 0x000fe40000000f00 */
[----:B------:R-:W-:Y:S02]  /*20a0*/  @P2 R2UR.BROADCAST UR8, R3 ;  /* 0x00000000030822ca */ /* 0x000fe400008e0000 */
[----:B------:R-:W-:-:S11]  /*20b0*/  @P2 LOP3.LUT R11, R5, 0xffff, RZ, 0xc0, !PT ;  /* 0x0000ffff050b2812 */ /* 0x000fd600078ec0ff */
[----:B------:R-:W-:Y:S01]  /*20c0*/  @UP0 UMOV UR36, UR8 ;  /* 0x0000000800240c82 */ /* 0x000fe20008000000 */
[----:B-1----:R-:W-:Y:S05]  /*20d0*/  @!P0 BRA `(.L_x_40) ;  /* 0x0000000000b88947 */ /* 0x002fea0003800000 */
[----:B------:R-:W3:Y:S01]  /*20e0*/  LDC.64 R4, c[0x0][0xb18] ;  /* 0x0002c600ff047b82 */ /* 0x000ee20000000a00 */
[----:B------:R-:W-:-:S07]  /*20f0*/  ISETP.NE.AND P3, PT, R40, 0x1, PT ;  /* 0x000000012800780c */ /* 0x000fce0003f65270 */
[----:B------:R-:W1:Y:S08]  /*2100*/  LDC.64 R6, c[0x0][0xb10] ;  /* 0x0002c400ff067b82 */ /* 0x000e700000000a00 */
[----:B------:R-:W2:Y:S08]  /*2110*/  LDC R17, c[0x0][0xb20] ;  /* 0x0002c800ff117b82 */ /* 0x000eb00000000800 */
[----:B------:R-:W4:Y:S01]  /*2120*/  LDC R18, c[0x0][0xb0c] ;  /* 0x0002c300ff127b82 */ /* 0x000f220000000800 */
[----:B---3--:R-:W-:Y:S01]  /*2130*/  IMAD.HI.U32 R22, R0, R5, RZ ;  /* 0x0000000500167227 */ /* 0x008fe200078e00ff */
[----:B------:R-:W-:-:S06]  /*2140*/  ISETP.NE.AND P0, PT, R4, 0x1, PT ;  /* 0x000000010400780c */ /* 0x000fcc0003f05270 */
[----:B------:R-:W3:Y:S01]  /*2150*/  LDC.64 R2, c[0x0][0xb28] ;  /* 0x0002ca00ff027b82 */ /* 0x000ee20000000a00 */
[----:B-1----:R-:W-:-:S04]  /*2160*/  IMAD.HI.U32 R20, R9, R6, RZ ;  /* 0x0000000609147227 */ /* 0x002fc800078e00ff */
[----:B------:R-:W-:Y:S01]  /*2170*/  IMAD.HI.U32 R24, R13, R6, RZ ;  /* 0x000000060d187227 */ /* 0x000fe200078e00ff */
[----:B------:R-:W-:Y:S02]  /*2180*/  SHF.R.U32.HI R20, RZ, R7, R20 ;  /* 0x00000007ff147219 */ /* 0x000fe40000011614 */
[----:B--2---:R-:W-:Y:S01]  /*2190*/  SHF.R.U32.HI R19, RZ, R17, R22 ;  /* 0x00000011ff137219 */ /* 0x004fe20000011616 */
[----:B------:R-:W-:Y:S01]  /*21a0*/  IMAD.HI.U32 R22, R11, R5, RZ ;  /* 0x000000050b167227 */ /* 0x000fe200078e00ff */
[----:B------:R-:W-:Y:S02]  /*21b0*/  SHF.R.U32.HI R24, RZ, R7, R24 ;  /* 0x00000007ff187219 */ /* 0x000fe40000011618 */
[----:B------:R-:W-:Y:S02]  /*21c0*/  SEL R19, R0, R19, !P0 ;  /* 0x0000001300137207 */ /* 0x000fe40004000000 */
[----:B------:R-:W-:Y:S02]  /*21d0*/  SHF.R.U32.HI R22, RZ, R17, R22 ;  /* 0x00000011ff167219 */ /* 0x000fe40000011616 */
[----:B----4-:R-:W-:-:S02]  /*21e0*/  ISETP.NE.AND P1, PT, R18, 0x1, PT ;  /* 0x000000011200780c */ /* 0x010fc40003f25270 */
[----:B------:R-:W-:Y:S02]  /*21f0*/  SEL R5, R11, R22, !P0 ;  /* 0x000000160b057207 */ /* 0x000fe40004000000 */
[----:B------:R-:W-:Y:S02]  /*2200*/  SEL R21, R9, R20, !P1 ;  /* 0x0000001409157207 */ /* 0x000fe40004800000 */
[----:B------:R-:W-:Y:S01]  /*2210*/  SEL R7, R13, R24, !P1 ;  /* 0x000000180d077207 */ /* 0x000fe20004800000 */
[----:B---3--:R-:W-:Y:S01]  /*2220*/  IMAD.HI.U32 R20, R19, R2, RZ ;  /* 0x0000000213147227 */ /* 0x008fe200078e00ff */
[----:B------:R-:W-:-:S03]  /*2230*/  IADD3 R17, PT, PT, -R5, RZ, RZ ;  /* 0x000000ff05117210 */ /* 0x000fc60007ffe1ff */
        /* <DEDUP_REMOVED lines=11> */
[----:B------:R-:W-:-:S04]  /*22f0*/  @!P0 IMAD.HI.U32 R20, R7, R2, RZ ;  /* 0x0000000207148227 */ /* 0x000fc800078e00ff */
[----:B------:R-:W-:Y:S01]  /*2300*/  IMAD.MOV R2, RZ, RZ, -R6 ;  /* 0x000000ffff027224 */ /* 0x000fe200078e0a06 */
[----:B------:R-:W-:-:S03]  /*2310*/  @!P0 SHF.R.U32.HI R20, RZ, R3, R20 ;  /* 0x00000003ff148219 */ /* 0x000fc60000011614 */
[----:B------:R-:W-:Y:S01]  /*2320*/  IMAD R2, R40, R2, R5 ;  /* 0x0000000228027224 */ /* 0x000fe200078e0205 */
        /* <DEDUP_REMOVED lines=9> */
.L_x_40:
[----:B------:R-:W1:Y:S02]  /*23c0*/  LDCU UR8, c[0x0][0xb30] ;  /* 0x00016600ff0877ac */ /* 0x000e640008000800 */
[----:B-1----:R-:W-:-:S09]  /*23d0*/  UISETP.NE.AND UP0, UPT, UR8, 0x1, UPT ;  /* 0x000000010800788c */ /* 0x002fd2000bf05270 */
[----:B------:R-:W-:Y:S05]  /*23e0*/  BRA.U UP0, `(.L_x_41) ;  /* 0x0000000100407547 */ /* 0x000fea000b800000 */
[----:B------:R-:W1:Y:S08]  /*23f0*/  LDC.64 R4, c[0x0][0xb10] ;  /* 0x0002c400ff047b82 */ /* 0x000e700000000a00 */
[----:B------:R-:W2:Y:S08]  /*2400*/  LDC.64 R2, c[0x0][0xb18] ;  /* 0x0002c600ff027b82 */ /* 0x000eb00000000a00 */
[----:B------:R-:W4:Y:S08]  /*2410*/  LDC R6, c[0x0][0xb20] ;  /* 0x0002c800ff067b82 */ /* 0x000f300000000800 */
[----:B------:R-:W3:Y:S01]  /*2420*/  LDC R18, c[0x0][0xb0c] ;  /* 0x0002c300ff127b82 */ /* 0x000ee20000000800 */
[----:B-1----:R-:W-:-:S05]  /*2430*/  IMAD.HI.U32 R4, R13, R4, RZ ;  /* 0x000000040d047227 */ /* 0x002fca00078e00ff */
[----:B------:R-:W-:Y:S01]  /*2440*/  SHF.R.U32.HI R4, RZ, R5, R4 ;  /* 0x00000005ff047219 */ /* 0x000fe20000011604 */
[----:B--2---:R-:W-:Y:S01]  /*2450*/  IMAD.HI.U32 R3, R11, R3, RZ ;  /* 0x000000030b037227 */ /* 0x004fe200078e00ff */
[----:B------:R-:W-:-:S04]  /*2460*/  ISETP.NE.AND P0, PT, R2, 0x1, PT ;  /* 0x000000010200780c */ /* 0x000fc80003f05270 */
[----:B----4-:R-:W-:-:S04]  /*2470*/  SHF.R.U32.HI R6, RZ, R6, R3 ;  /* 0x00000006ff067219 */ /* 0x010fc80000011603 */
[----:B------:R-:W-:Y:S02]  /*2480*/  SEL R3, R11, R6, !P0 ;  /* 0x000000060b037207 */ /* 0x000fe40004000000 */
[----:B---3--:R-:W-:-:S04]  /*2490*/  ISETP.NE.AND P1, PT, R18, 0x1, PT ;  /* 0x000000011200780c */ /* 0x008fc80003f25270 */
[----:B------:R-:W-:-:S05]  /*24a0*/  SEL R4, R13, R4, !P1 ;  /* 0x000000040d047207 */ /* 0x000fca0004800000 */
[----:B------:R-:W-:Y:S02]  /*24b0*/  IMAD.IADD R5, R3, 0x1, -R4 ;  /* 0x0000000103057824 */ /* 0x000fe400078e0a04 */
[----:B------:R-:W-:Y:S02]  /*24c0*/  IMAD.IADD R3, R4, 0x1, -R3 ;  /* 0x0000000104037824 */ /* 0x000fe400078e0a03 */
[----:B------:R-:W-:Y:S02]  /*24d0*/  IMAD R13, R5, R18, R13 ;  /* 0x00000012050d7224 */ /* 0x000fe400078e020d */
[----:B------:R-:W-:-:S07]  /*24e0*/  IMAD R11, R3, R2, R11 ;  /* 0x00000002030b7224 */ /* 0x000fce00078e020b */
.L_x_41:
[----:B------:R-:W-:Y:S01]  /*24f0*/  VIADD R14, R14, 0x1 ;  /* 0x000000010e0e7836 */ /* 0x000fe20000000000 */
[----:B------:R-:W-:Y:S01]  /*2500*/  PLOP3.LUT P1, PT, PT, PT, PT, 0x80, 0x8 ;  /* 0x000000000008781c */ /* 0x000fe20003f2f070 */
[----:B------:R-:W-:Y:S02]  /*2510*/  IMAD.IADD R21, R13, 0x1, R96 ;  /* 0x000000010d157824 */ /* 0x000fe400078e0260 */
[----:B------:R-:W-:Y:S01]  /*2520*/  IMAD.IADD R20, R11, 0x1, R94 ;  /* 0x000000010b147824 */ /* 0x000fe200078e025e */
[----:B------:R-:W-:-:S04]  /*2530*/  ISETP.NE.AND P0, PT, R14, 0x2, PT ;  /* 0x000000020e00780c */ /* 0x000fc80003f05270 */
[----:B------:R-:W-:Y:S02]  /*2540*/  SEL R3, RZ, 0x1, P0 ;  /* 0x00000001ff037807 */ /* 0x000fe40000000000 */
[----:B------:R-:W-:Y:S02]  /*2550*/  SEL R14, R14, RZ, P0 ;  /* 0x000000ff0e0e7207 */ /* 0x000fe40000000000 */
[----:B------:R-:W-:Y:S01]  /*2560*/  LOP3.LUT R12, R12, R3, RZ, 0x3c, !PT ;  /* 0x000000030c0c7212 */ /* 0x000fe200078e3cff */
[----:B------:R-:W-:Y:S06]  /*2570*/  @P2 BRA `(.L_x_42) ;  /* 0xfffffff000642947 */ /* 0x000fec000383ffff */
[----:B------:R-:W-:Y:S01]  /*2580*/  UIADD3 UR6, UPT, UPT, UR6, 0x18, URZ ;  /* 0x0000001806067890 */ /* 0x000fe2000fffe0ff */
[----:B------:R-:W-:-:S03]  /*2590*/  SHF.L.U32 R3, R15, 0x1f, RZ ;  /* 0x0000001f0f037819 */ /* 0x000fc600000006ff */
[----:B------:R-:W-:-:S09]  /*25a0*/  ULEA UR4, UR23, UR6, 0x3 ;  /* 0x0000000617047291 */ /* 0x000fd2000f8e18ff */
[----:B------:R-:W1:Y:S02]  /*25b0*/  SYNCS.PHASECHK.TRANS64.TRYWAIT P0, [UR4], R3 ;  /* 0x00000003ff0075a7 */ /* 0x000e640008001104 */
[----:B-1----:R-:W-:Y:S05]  /*25c0*/  @!P0 BRA `(.L_x_43) ;  /* 0x0000005400308947 */ /* 0x002fea0003800000 */
.L_x_127:
[----:B------:R-:W-:-:S04]  /*25d0*/  UIADD3 UR5, UPT, UPT, UR23, 0x1, URZ ;  /* 0x0000000117057890 */ /* 0x000fc8000fffe0ff */
[----:B------:R-:W-:-:S04]  /*25e0*/  UISETP.NE.AND UP0, UPT, UR5, 0x3, UPT ;  /* 0x000000030500788c */ /* 0x000fc8000bf05270 */
[----:B------:R-:W-:Y:S02]  /*25f0*/  USEL UR7, URZ, 0x1, UP0 ;  /* 0x00000001ff077887 */ /* 0x000fe40008000000 */
[----:B------:R-:W-:-:S04]  /*2600*/  USEL UR5, UR5, URZ, UP0 ;  /* 0x000000ff05057287 */ /* 0x000fc80008000000 */
[----:B------:R-:W-:Y:S01]  /*2610*/  ULEA UR4, UR5, UR6, 0x3 ;  /* 0x0000000605047291 */ /* 0x000fe2000f8e18ff */
[----:B------:R-:W-:-:S04]  /*2620*/  LOP3.LUT R15, R15, UR7, RZ, 0x3c, !PT ;  /* 0x000000070f0f7c12 */ /* 0x000fc8000f8e3cff */
[----:B-1----:R-:W-:-:S04]  /*2630*/  SHF.L.U32 R3, R15, 0x1f, RZ ;  /* 0x0000001f0f037819 */ /* 0x002fc800000006ff */
[----:B------:R-:W1:Y:S02]  /*2640*/  SYNCS.PHASECHK.TRANS64.TRYWAIT P0, [UR4], R3 ;  /* 0x00000003ff0075a7 */ /* 0x000e640008001104 */
[----:B-1----:R-:W-:Y:S05]  /*2650*/  @!P0 BRA `(.L_x_44) ;  /* 0x0000005400248947 */ /* 0x002fea0003800000 */
.L_x_129:
[----:B------:R-:W-:-:S04]  /*2660*/  UIADD3 UR5, UPT, UPT, UR5, 0x1, URZ ;  /* 0x0000000105057890 */ /* 0x000fc8000fffe0ff */
[----:B------:R-:W-:-:S04]  /*2670*/  UISETP.NE.AND UP0, UPT, UR5, 0x3, UPT ;  /* 0x000000030500788c */ /* 0x000fc8000bf05270 */
[----:B------:R-:W-:Y:S02]  /*2680*/  USEL UR4, URZ, 0x1, UP0 ;  /* 0x00000001ff047887 */ /* 0x000fe40008000000 */
[----:B------:R-:W-:-:S04]  /*2690*/  USEL UR5, UR5, URZ, UP0 ;  /* 0x000000ff05057287 */ /* 0x000fc80008000000 */
[----:B------:R-:W-:Y:S01]  /*26a0*/  ULEA UR5, UR5, UR6, 0x3 ;  /* 0x0000000605057291 */ /* 0x000fe2000f8e18ff */
[----:B-1----:R-:W-:-:S04]  /*26b0*/  LOP3.LUT R3, R15, UR4, RZ, 0x3c, !PT ;  /* 0x000000040f037c12 */ /* 0x002fc8000f8e3cff */
[----:B------:R-:W-:Y:S01]  /*26c0*/  SHF.L.U32 R3, R3, 0x1f, RZ ;  /* 0x0000001f03037819 */ /* 0x000fe200000006ff */
[----:B---3--:R-:W-:-:S07]  /*26d0*/  IMAD.U32 R0, RZ, RZ, UR5 ;  /* 0x00000005ff007e24 */ /* 0x008fce000f8e00ff */
.L_x_45:
[----:B-1----:R1:W2:Y:S02]  /*26e0*/  SYNCS.PHASECHK.TRANS64.TRYWAIT P0, [R0+URZ], R3 ;  /* 0x00000003000075a7 */ /* 0x0022a400080011ff */
[----:B--2---:R-:W-:Y:S05]  /*26f0*/  @!P0 NANOSLEEP.SYNCS 0x989680 ;  /* 0x009896800000895d */ /* 0x004fea0003900000 */
[----:B------:R-:W2:Y:S02]  /*2700*/  @!P0 SYNCS.PHASECHK.TRANS64 P0, [R0+URZ], R3 ;  /* 0x00000003000085a7 */ /* 0x000ea400080010ff */
[----:B--2---:R-:W-:Y:S05]  /*2710*/  @P0 EXIT ;  /* 0x000000000000094d */ /* 0x004fea0003800000 */
[----:B------:R-:W-:Y:S05]  /*2720*/  BRA `(.L_x_45) ;  /* 0xfffffffc00ec7947 */ /* 0x000fea000383ffff */
.L_x_22:
[----:B------:R-:W-:-:S04]  /*2730*/  UISETP.NE.AND UP1, UPT, UR37, URZ, UPT ;  /* 0x000000ff2500728c */ /* 0x000fc8000bf25270 */
[----:B------:R-:W-:-:S09]  /*2740*/  UISETP.NE.OR UP1, UPT, UR10, 0x1, UP1 ;  /* 0x000000010a00788c */ /* 0x000fd20008f25670 */
[----:B------:R-:W-:Y:S05]  /*2750*/  BRA.U UP1, `(.L_x_46) ;  /* 0x00000005014c7547 */ /* 0x000fea000b800000 */
[----:B------:R-:W-:Y:S01]  /*2760*/  HFMA2 R11, -RZ, RZ, 0, 0 ;  /* 0x00000000ff0b7431 */ /* 0x000fe200000001ff */
[----:B------:R-:W-:Y:S01]  /*2770*/  ISETP.GE.U32.AND P2, PT, R10, 0x2, PT ;  /* 0x000000020a00780c */ /* 0x000fe20003f46070 */
[----:B------:R-:W-:Y:S01]  /*2780*/  IMAD.MOV.U32 R12, RZ, RZ, 0x1 ;  /* 0x00000001ff0c7424 */ /* 0x000fe200078e00ff */
[----:B------:R-:W-:Y:S01]  /*2790*/  CS2R R8, SRZ ;  /* 0x0000000000087805 */ /* 0x000fe2000001ff00 */
[----:B------:R-:W-:Y:S01]  /*27a0*/  IMAD.MOV.U32 R3, RZ, RZ, RZ ;  /* 0x000000ffff037224 */ /* 0x000fe200078e00ff */
[----:B------:R-:W-:Y:S01]  /*27b0*/  UMOV UR4, 0x400 ;  /* 0x0000040000047882 */ /* 0x000fe20000000000 */
[----:B------:R-:W-:Y:S01]  /*27c0*/  UMOV UR6, URZ ;  /* 0x000000ff00067c82 */ /* 0x000fe20008000000 */
[----:B------:R-:W-:-:S12]  /*27d0*/  ULEA UR37, UR37, UR4, 0x18 ;  /* 0x0000000425257291 */ /* 0x000fd8000f8ec0ff */
.L_x_50:
[----:B------:R-:W-:Y:S02]  /*27e0*/  LEA R0, R3, UR37, 0x3 ;  /* 0x0000002503007c11 */ /* 0x000fe4000f8e18ff */
[----:B------:R-:W-:-:S03]  /*27f0*/  SHF.L.U32 R5, R8, 0x1f, RZ ;  /* 0x0000001f08057819 */ /* 0x000fc600000006ff */
[----:B------:R-:W-:Y:S01]  /*2800*/  VIADD R4, R0, 0xd0 ;  /* 0x000000d000047836 */ /* 0x000fe20000000000 */
[----:B------:R-:W1:Y:S02]  /*2810*/  SYNCS.PHASECHK.TRANS64.TRYWAIT P0, [R0+URZ+0xc0], R5 ;  /* 0x0000c005000075a7 */ /* 0x000e6400080011ff */
[----:B-1----:R-:W-:Y:S05]  /*2820*/  @!P0 BRA `(.L_x_47) ;  /* 0x0000005000c88947 */ /* 0x002fea0003800000 */
.L_x_130:
[----:B------:R-:W-:Y:S01]  /*2830*/  ULEA UR5, UR6, UR37, 0x3 ;  /* 0x0000002506057291 */ /* 0x000fe2000f8e18ff */
[----:B------:R-:W-:Y:S01]  /*2840*/  PRMT R4, RZ, 0x654, R4 ;  /* 0x00000654ff047816 */ /* 0x000fe20000000004 */
[----:B-1----:R-:W-:Y:S01]  /*2850*/  @!P2 IMAD.MOV.U32 R5, RZ, RZ, 0x10 ;  /* 0x00000010ff05a424 */ /* 0x002fe200078e00ff */
[----:B------:R-:W-:Y:S01]  /*2860*/  SHF.L.U32 R7, R12, 0x1f, RZ ;  /* 0x0000001f0c077819 */ /* 0x000fe200000006ff */
[----:B------:R-:W-:Y:S01]  /*2870*/  UIADD3 UR4, UPT, UPT, UR5, 0x60, URZ ;  /* 0x0000006005047890 */ /* 0x000fe2000fffe0ff */
[----:B------:R1:W-:Y:S05]  /*2880*/  SYNCS.ARRIVE.TRANS64.RED.A1T0 RZ, [R4+URZ], RZ ;  /* 0x000000ff04ff79a7 */ /* 0x0003ea00081004ff */
[----:B------:R-:W-:Y:S01]  /*2890*/  IMAD.U32 R13, RZ, RZ, UR4 ;  /* 0x00000004ff0d7e24 */ /* 0x000fe2000f8e00ff */
[----:B------:R-:W2:Y:S04]  /*28a0*/  SYNCS.PHASECHK.TRANS64.TRYWAIT P0, [UR5+0x70], R7 ;  /* 0x00007007ff0075a7 */ /* 0x000ea80008001105 */
[----:B------:R-:W-:Y:S01]  /*28b0*/  PRMT R13, R10, 0x654, R13 ;  /* 0x000006540a0d7816 */ /* 0x000fe2000000000d */
[----:B-12---:R-:W-:Y:S06]  /*28c0*/  @!P0 BRA `(.L_x_48) ;  /* 0x0000005000b48947 */ /* 0x006fec0003800000 */
.L_x_132:
[----:B------:R-:W-:Y:S01]  /*28d0*/  ULEA UR4, UR6, UR37, 0x4 ;  /* 0x0000002506047291 */ /* 0x000fe2000f8e20ff */
[----:B------:R-:W-:Y:S01]  /*28e0*/  SEL R2, R13, R2, !P2 ;  /* 0x000000020d027207 */ /* 0x000fe20005000000 */
[----:B------:R-:W-:Y:S01]  /*28f0*/  UIADD3 UR5, UPT, UPT, UR5, 0x60, URZ ;  /* 0x0000006005057890 */ /* 0x000fe2000fffe0ff */
[----:B-1----:R-:W-:Y:S01]  /*2900*/  LEA R0, R11, UR37, 0x3 ;  /* 0x000000250b007c11 */ /* 0x002fe2000f8e18ff */
[----:B------:R-:W-:Y:S01]  /*2910*/  UIADD3 UR4, UPT, UPT, UR4, 0xf0, URZ ;  /* 0x000000f004047890 */ /* 0x000fe2000fffe0ff */
[----:B------:R1:W-:Y:S01]  /*2920*/  @!P2 SYNCS.ARRIVE.TRANS64.RED RZ, [R2+URZ], R5 ;  /* 0x0000000502ffa9a7 */ /* 0x0003e200080004ff */
[----:B------:R-:W-:Y:S01]  /*2930*/  UIADD3 UR6, UPT, UPT, UR6, 0x1, URZ ;  /* 0x0000000106067890 */ /* 0x000fe2000fffe0ff */
[----:B------:R-:W-:-:S03]  /*2940*/  VIADD R3, R3, 0x1 ;  /* 0x0000000103037836 */ /* 0x000fc60000000000 */
[----:B------:R-:W-:Y:S02]  /*2950*/  UISETP.NE.AND UP0, UPT, UR6, 0x2, UPT ;  /* 0x000000020600788c */ /* 0x000fe4000bf05270 */
[----:B------:R-:W-:Y:S01]  /*2960*/  ISETP.NE.AND P0, PT, R3, 0x2, PT ;  /* 0x000000020300780c */ /* 0x000fe20003f05270 */
[----:B------:R-:W-:Y:S06]  /*2970*/  UGETNEXTWORKID.BROADCAST [UR4], [UR5] ;  /* 0x00000000040073ca */ /* 0x000fec0008000100 */
[----:B------:R-:W-:Y:S02]  /*2980*/  USEL UR4, URZ, 0x1, UP0 ;  /* 0x00000001ff047887 */ /* 0x000fe40008000000 */
[----:B------:R-:W-:-:S04]  /*2990*/  USEL UR6, UR6, URZ, UP0 ;  /* 0x000000ff06067287 */ /* 0x000fc80008000000 */
[----:B------:R-:W-:Y:S02]  /*29a0*/  LOP3.LUT R12, R12, UR4, RZ, 0x3c, !PT ;  /* 0x000000040c0c7c12 */ /* 0x000fe4000f8e3cff */
[----:B-1----:R-:W-:-:S04]  /*29b0*/  SHF.L.U32 R5, R9, 0x1f, RZ ;  /* 0x0000001f09057819 */ /* 0x002fc800000006ff */
[----:B------:R-:W1:Y:S02]  /*29c0*/  SYNCS.PHASECHK.TRANS64.TRYWAIT P1, [R0+URZ+0x60], R5 ;  /* 0x00006005000075a7 */ /* 0x000e6400080211ff */
[----:B-1----:R-:W-:Y:S05]  /*29d0*/  @!P1 BRA `(.L_x_49) ;  /* 0x0000005000889947 */ /* 0x002fea0003800000 */
.L_x_133:
[----:B------:R-:W-:Y:S01]  /*29e0*/  LEA R4, R11, UR37, 0x4 ;  /* 0x000000250b047c11 */ /* 0x000fe2000f8e20ff */
[----:B-1----:R-:W-:Y:S01]  /*29f0*/  VIADD R0, R0, 0x70 ;  /* 0x0000007000007836 */ /* 0x002fe20000000000 */
[----:B------:R-:W-:Y:S01]  /*2a00*/  SEL R3, R3, RZ, P0 ;  /* 0x000000ff03037207 */ /* 0x000fe20000000000 */
[----:B------:R-:W-:-:S03]  /*2a10*/  VIADD R11, R11, 0x1 ;  /* 0x000000010b0b7836 */ /* 0x000fc60000000000 */
[----:B------:R-:W1:Y:S01]  /*2a20*/  LDS.128 R4, [R4+0xf0] ;  /* 0x0000f00004047984 */ /* 0x000e620000000c00 */
[----:B------:R-:W-:Y:S02]  /*2a30*/  PRMT R0, RZ, 0x654, R0 ;  /* 0x00000654ff007816 */ /* 0x000fe40000000000 */
[C---:B------:R-:W-:Y:S01]  /*2a40*/  ISETP.NE.AND P1, PT, R11.reuse, 0x2, PT ;  /* 0x000000020b00780c */ /* 0x040fe20003f25270 */
[----:B------:R-:W-:Y:S01]  /*2a50*/  @!PT LDS RZ, [RZ] ;  /* 0x00000000fffff984 */ /* 0x000fe20000000800 */
[----:B------:R-:W-:Y:S01]  /*2a60*/  @!PT LDS RZ, [RZ] ;  /* 0x00000000fffff984 */ /* 0x000fe20000000800 */
[----:B------:R-:W-:Y:S01]  /*2a70*/  @!PT LDS RZ, [RZ] ;  /* 0x00000000fffff984 */ /* 0x000fe20000000800 */
[----:B------:R-:W-:Y:S01]  /*2a80*/  @!PT LDS RZ, [RZ] ;  /* 0x00000000fffff984 */ /* 0x000fe20000000800 */
[----:B------:R2:W-:Y:S06]  /*2a90*/  MEMBAR.ALL.CTA ;  /* 0x0000000000007992 */ /* 0x0005ec0000008000 */
[----:B--2---:R-:W2:Y:S01]  /*2aa0*/  FENCE.VIEW.ASYNC.S ;  /* 0x00000000000073c6 */ /* 0x004ea20000000000 */
[----:B------:R-:W-:Y:S01]  /*2ab0*/  SEL R11, R11, RZ, P1 ;  /* 0x000000ff0b0b7207 */ /* 0x000fe20000800000 */
[----:B--2---:R2:W-:Y:S01]  /*2ac0*/  SYNCS.ARRIVE.TRANS64.RED.A1T0 RZ, [R0+URZ], RZ ;  /* 0x000000ff00ff79a7 */ /* 0x0045e200081004ff */
[----:B-1----:R-:W-:-:S02]  /*2ad0*/  LOP3.LUT P3, RZ, R6, 0x1, RZ, 0xc0, !PT ;  /* 0x0000000106ff7812 */ /* 0x002fc4000786c0ff */
[----:B------:R-:W-:-:S04]  /*2ae0*/  SEL R5, RZ, 0x1, P0 ;  /* 0x00000001ff057807 */ /* 0x000fc80000000000 */
[----:B------:R-:W-:Y:S02]  /*2af0*/  LOP3.LUT R8, R8, R5, RZ, 0x3c, !PT ;  /* 0x0000000508087212 */ /* 0x000fe400078e3cff */
[----:B--2---:R-:W-:-:S04]  /*2b00*/  SEL R0, RZ, 0x1, P1 ;  /* 0x00000001ff007807 */ /* 0x004fc80000800000 */
[----:B------:R-:W-:Y:S01]  /*2b10*/  LOP3.LUT R9, R9, R0, RZ, 0x3c, !PT ;  /* 0x0000000009097212 */ /* 0x000fe200078e3cff */
[----:B------:R-:W-:Y:S06]  /*2b20*/  @P3 BRA `(.L_x_50) ;  /* 0xfffffffc002c3947 */ /* 0x000fec000383ffff */
[----:B------:R-:W-:Y:S01]  /*2b30*/  ULEA UR5, UR6, UR37, 0x3 ;  /* 0x0000002506057291 */ /* 0x000fe2000f8e18ff */
[----:B------:R-:W-:-:S08]  /*2b40*/  SHF.L.U32 R3, R12, 0x1f, RZ ;  /* 0x0000001f0c037819 */ /* 0x000fd000000006ff */
[----:B------:R-:W1:Y:S02]  /*2b50*/  SYNCS.PHASECHK.TRANS64 P0, [UR5+0x70], R3 ;  /* 0x00007003ff0075a7 */ /* 0x000e640008001005 */
[----:B-1----:R-:W-:Y:S05]  /*2b60*/  @P0 BRA `(.L_x_51) ;  /* 0x0000000000080947 */ /* 0x002fea0003800000 */
[----:B------:R-:W1:Y:S02]  /*2b70*/  SYNCS.PHASECHK.TRANS64.TRYWAIT P0, [UR5+0x70], R3 ;  /* 0x00007003ff0075a7 */ /* 0x000e640008001105 */
[----:B-1----:R-:W-:Y:S05]  /*2b80*/  @!P0 BRA `(.L_x_52) ;  /* 0x0000005000308947 */ /* 0x002fea0003800000 */
.L_x_51:
[----:B------:R-:W-:-:S04]  /*2b90*/  UIADD3 UR4, UPT, UPT, UR6, 0x1, URZ ;  /* 0x0000000106047890 */ /* 0x000fc8000fffe0ff */
[----:B------:R-:W-:-:S04]  /*2ba0*/  UISETP.NE.AND UP0, UPT, UR4, 0x2, UPT ;  /* 0x000000020400788c */ /* 0x000fc8000bf05270 */
[----:B------:R-:W-:Y:S02]  /*2bb0*/  USEL UR7, URZ, 0x1, UP0 ;  /* 0x00000001ff077887 */ /* 0x000fe40008000000 */
[----:B------:R-:W-:-:S04]  /*2bc0*/  USEL UR4, UR4, URZ, UP0 ;  /* 0x000000ff04047287 */ /* 0x000fc80008000000 */
[----:B------:R-:W-:Y:S01]  /*2bd0*/  ULEA UR4, UR4, UR37, 0x3 ;  /* 0x0000002504047291 */ /* 0x000fe2000f8e18ff */
[----:B-1----:R-:W-:-:S04]  /*2be0*/  LOP3.LUT R3, R12, UR7, RZ, 0x3c, !PT ;  /* 0x000000070c037c12 */ /* 0x002fc8000f8e3cff */
[----:B------:R-:W-:-:S04]  /*2bf0*/  SHF.L.U32 R0, R3, 0x1f, RZ ;  /* 0x0000001f03007819 */ /* 0x000fc800000006ff */
[----:B------:R-:W1:Y:S02]  /*2c00*/  SYNCS.PHASECHK.TRANS64 P0, [UR4+0x70], R0 ;  /* 0x00007000ff0075a7 */ /* 0x000e640008001004 */
[----:B-1----:R-:W-:Y:S05]  /*2c10*/  @P0 EXIT ;  /* 0x000000000000094d */ /* 0x002fea0003800000 */
[----:B------:R-:W-:Y:S02]  /*2c20*/  SHF.L.U32 R3, R3, 0x1f, RZ ;  /* 0x0000001f03037819 */ /* 0x000fe400000006ff */
[----:B------:R-:W-:-:S07]  /*2c30*/  MOV R0, UR4 ;  /* 0x0000000400007c02 */ /* 0x000fce0008000f00 */
.L_x_53:
[----:B-1----:R1:W2:Y:S02]  /*2c40*/  SYNCS.PHASECHK.TRANS64.TRYWAIT P0, [R0+URZ+0x70], R3 ;  /* 0x00007003000075a7 */ /* 0x0022a400080011ff */
[----:B--2---:R-:W-:Y:S05]  /*2c50*/  @!P0 NANOSLEEP.SYNCS 0x989680 ;  /* 0x009896800000895d */ /* 0x004fea0003900000 */
[----:B------:R-:W2:Y:S02]  /*2c60*/  @!P0 SYNCS.PHASECHK.TRANS64 P0, [R0+URZ+0x70], R3 ;  /* 0x00007003000085a7 */ /* 0x000ea400080010ff */
[----:B--2---:R-:W-:Y:S05]  /*2c70*/  @P0 EXIT ;  /* 0x000000000000094d */ /* 0x004fea0003800000 */
[----:B------:R-:W-:Y:S05]  /*2c80*/  BRA `(.L_x_53) ;  /* 0xfffffffc00ec7947 */ /* 0x000fea000383ffff */
.L_x_46:
[----:B------:R-:W-:Y:S05]  /*2c90*/  BRA.U UP4, `(.L_x_54) ;  /* 0x0000001104d87547 */ /* 0x000fea000b800000 */
[----:B------:R-:W-:Y:S01]  /*2ca0*/  UMOV UR6, 0x40 ;  /* 0x0000004000067882 */ /* 0x000fe20000000000 */
[----:B------:R-:W-:Y:S01]  /*2cb0*/  NOP ;  /* 0x0000000000007918 */ /* 0x000fe20000000000 */
[----:B------:R-:W-:Y:S01]  /*2cc0*/  ULEA UR6, UR37, UR6, 0x18 ;  /* 0x0000000625067291 */ /* 0x000fe2000f8ec0ff */
[----:B------:R-:W-:Y:S02]  /*2cd0*/  UMOV UR7, 0x400 ;  /* 0x0000040000077882 */ /* 0x000fe40000000000 */
[----:B------:R-:W-:-:S06]  /*2ce0*/  ULEA UR37, UR37, UR7, 0x18 ;  /* 0x0000000725257291 */ /* 0x000fcc000f8ec0ff */
[----:B------:R-:W1:Y:S02]  /*2cf0*/  LDS.U8 R2, [UR6+0x1c] ;  /* 0x00001c06ff027984 */ /* 0x000e640008000000 */
[----:B-1----:R-:W-:-:S13]  /*2d00*/  ISETP.NE.AND P0, PT, R2, RZ, PT ;  /* 0x000000ff0200720c */ /* 0x002fda0003f05270 */
[----:B------:R-:W-:Y:S05]  /*2d10*/  @P0 BRA `(.L_x_55) ;  /* 0x0000000400080947 */ /* 0x000fea0003800000 */
[----:B------:R-:W-:Y:S02]  /*2d20*/  UISETP.NE.U32.AND UP0, UPT, UR5, 0x1, UPT ;  /* 0x000000010500788c */ /* 0x000fe4000bf05070 */
[----:B------:R-:W-:-:S07]  /*2d30*/  UIADD3 UR8, UPT, UPT, UR6, 0x8, URZ ;  /* 0x0000000806087890 */ /* 0x000fce000fffe0ff */
[----:B------:R-:W-:Y:S05]  /*2d40*/  BRA.U !UP0, `(.L_x_56) ;  /* 0x00000001089c7547 */ /* 0x000fea000b800000 */
[----:B------:R-:W-:Y:S01]  /*2d50*/  ELECT P0, URZ, PT ;  /* 0x0000000000ff782f */ /* 0x000fe20003800000 */
[----:B------:R-:W-:-:S12]  /*2d60*/  BSSY B0, `(.L_x_56) ;  /* 0x0000025000007945 */ /* 0x000fd80003800000 */
[----:B------:R-:W-:Y:S05]  /*2d70*/  @!P0 BRA `(.L_x_57) ;  /* 0x00000000008c8947 */ /* 0x000fea0003800000 */
[----:B------:R-:W-:-:S05]  /*2d80*/  UMOV UR7, 0x10 ;  /* 0x0000001000077882 */ /* 0x000fca0000000000 */
[----:B------:R-:W-:Y:S04]  /*2d90*/  DEPBAR.LE SB1, 0x36 ;  /* 0x00009d800000791a */ /* 0x000fe80000000000 */
[----:B------:R-:W1:Y:S02]  /*2da0*/  UTCATOMSWS.2CTA.FIND_AND_SET.ALIGN UP1, UR7, UR7 ;  /* 0x00000007000775e3 */ /* 0x000e640008220800 */
[----:B-1----:R-:W-:Y:S01]  /*2db0*/  MOV R11, UR7 ;  /* 0x00000007000b7c02 */ /* 0x002fe20008000f00 */
[----:B------:R-:W-:Y:S06]  /*2dc0*/  BRA.U UP1, `(.L_x_58) ;  /* 0x0000000101187547 */ /* 0x000fec000b800000 */
.L_x_59:
[----:B------:R-:W-:Y:S05]  /*2dd0*/  NANOSLEEP 0x64 ;  /* 0x000000640000795d */ /* 0x000fea0003800000 */
[----:B------:R-:W-:-:S05]  /*2de0*/  UMOV UR7, 0x10 ;  /* 0x0000001000077882 */ /* 0x000fca0000000000 */
[----:B------:R-:W-:Y:S04]  /*2df0*/  DEPBAR.LE SB1, 0x36 ;  /* 0x00009d800000791a */ /* 0x000fe80000000000 */
[----:B------:R-:W1:Y:S02]  /*2e00*/  UTCATOMSWS.2CTA.FIND_AND_SET.ALIGN UP1, UR7, UR7 ;  /* 0x00000007000775e3 */ /* 0x000e640008220800 */
[----:B-1----:R-:W-:Y:S01]  /*2e10*/  MOV R11, UR7 ;  /* 0x00000007000b7c02 */ /* 0x002fe20008000f00 */
[----:B------:R-:W-:Y:S05]  /*2e20*/  BRA.U !UP1, `(.L_x_59) ;  /* 0xfffffffd09e87547 */ /* 0x000fea000b83ffff */
.L_x_58:
[----:B------:R-:W1:Y:S01]  /*2e30*/  LDS R5, [UR6+0x10] ;  /* 0x00001006ff057984 */ /* 0x000e620008000800 */
[----:B------:R-:W-:Y:S01]  /*2e40*/  IMAD.U32 R3, RZ, RZ, UR37 ;  /* 0x00000025ff037e24 */ /* 0x000fe2000f8e00ff */
[----:B------:R-:W-:-:S03]  /*2e50*/  MOV R2, UR4 ;  /* 0x0000000400027c02 */ /* 0x000fc60008000f00 */
[----:B------:R-:W-:Y:S01]  /*2e60*/  VIADD R3, R3, 0x110 ;  /* 0x0000011003037836 */ /* 0x000fe20000000000 */
[----:B-1----:R-:W-:-:S04]  /*2e70*/  SHF.L.U32 R5, R5, 0x1f, RZ ;  /* 0x0000001f05057819 */ /* 0x002fc800000006ff */
[----:B------:R-:W1:Y:S02]  /*2e80*/  SYNCS.PHASECHK.TRANS64.TRYWAIT P0, [UR6+0x8], R5 ;  /* 0x00000805ff0075a7 */ /* 0x000e640008001106 */
[----:B-1----:R-:W-:Y:S05]  /*2e90*/  @P0 BRA `(.L_x_60) ;  /* 0x0000000000080947 */ /* 0x002fea0003800000 */
[----:B------:R-:W1:Y:S02]  /*2ea0*/  SYNCS.PHASECHK.TRANS64.TRYWAIT P0, [UR6+0x8], R5 ;  /* 0x00000805ff0075a7 */ /* 0x000e640008001106 */
[----:B-1----:R-:W-:Y:S05]  /*2eb0*/  @!P0 BRA `(.L_x_61) ;  /* 0x0000004c007c8947 */ /* 0x002fea0003800000 */
.L_x_60:
[----:B-1----:R-:W-:Y:S01]  /*2ec0*/  HFMA2 R4, -RZ, RZ, 0, 5.9604644775390625e-08 ;  /* 0x00000001ff047431 */ /* 0x002fe200000001ff */
[----:B------:R-:W-:Y:S01]  /*2ed0*/  UPRMT UR7, UR4, 0x654, UR8 ;  /* 0x0000065404077896 */ /* 0x000fe20008000008 */
[----:B------:R-:W-:Y:S01]  /*2ee0*/  IMAD.MOV.U32 R6, RZ, RZ, 0xffff ;  /* 0x0000ffffff067424 */ /* 0x000fe200078e00ff */
[----:B------:R-:W-:Y:S01]  /*2ef0*/  PRMT R2, R2, 0x654, R3 ;  /* 0x0000065402027816 */ /* 0x000fe20000000003 */
[----:B------:R-:W-:Y:S02]  /*2f00*/  IMAD.MOV.U32 R5, RZ, RZ, 0x4 ;  /* 0x00000004ff057424 */ /* 0x000fe400078e00ff */
[----:B------:R-:W-:Y:S01]  /*2f10*/  IMAD.SHL.U32 R9, R11, 0x20, RZ ;  /* 0x000000200b097824 */ /* 0x000fe200078e00ff */
[----:B------:R-:W-:Y:S02]  /*2f20*/  MOV R3, UR7 ;  /* 0x0000000700037c02 */ /* 0x000fe40008000f00 */
[-C--:B------:R-:W-:Y:S01]  /*2f30*/  SHF.L.U32 R7, R6, R11.reuse, RZ ;  /* 0x0000000b06077219 */ /* 0x080fe200000006ff */
[----:B------:R1:W-:Y:S01]  /*2f40*/  SYNCS.ARRIVE.TRANS64.RED RZ, [UR7], R5 ;  /* 0x00000005ffff79a7 */ /* 0x0003e20008000407 */
[----:B------:R-:W-:Y:S01]  /*2f50*/  SHF.L.U32 R6, R4, R11, RZ ;  /* 0x0000000b04067219 */ /* 0x000fe200000006ff */
[----:B------:R1:W-:Y:S04]  /*2f60*/  STS [UR37+0x110], R9 ;  /* 0x00011009ff007988 */ /* 0x0003e80008000825 */
[----:B------:R1:W-:Y:S04]  /*2f70*/  STAS [R2.64], R11 ;  /* 0x0000000b02007dbd */ /* 0x0003e8000c0008ff */
[----:B------:R1:W-:Y:S04]  /*2f80*/  ATOMS.OR RZ, [UR6+0x14], R7 ;  /* 0x00001407ffff798c */ /* 0x0003e8000b000006 */
[----:B------:R1:W-:Y:S04]  /*2f90*/  ATOMS.OR RZ, [UR6+0x18], R6 ;  /* 0x00001806ffff798c */ /* 0x0003e8000b000006 */
[----:B------:R1:W-:Y:S02]  /*2fa0*/  ATOMS.XOR RZ, [UR6+0x10], R4 ;  /* 0x00001004ffff798c */ /* 0x0003e4000b800006 */
.L_x_57:
[----:B------:R-:W-:Y:S05]  /*2fb0*/  BSYNC B0 ;  /* 0x0000000000007941 */ /* 0x000fea0003800000 */
.L_x_56:
[----:B------:R-:W-:Y:S05]  /*2fc0*/  BRA.U UP0, `(.L_x_62) ;  /* 0x00000001006c7547 */ /* 0x000fea000b800000 */
[----:B------:R-:W-:-:S03]  /*2fd0*/  UMOV UR7, 0xffffffff ;  /* 0xffffffff00077882 */ /* 0x000fc60000000000 */
[----:B------:R-:W-:Y:S05]  /*2fe0*/  BRA.DIV UR7, `(.L_x_63) ;  /* 0x0000004e07487947 */ /* 0x000fea000b800000 */
[----:B------:R-:W-:-:S13]  /*2ff0*/  ELECT P6, URZ, PT ;  /* 0x0000000000ff782f */ /* 0x000fda00038c0000 */
.L_x_137:
[----:B------:R-:W-:Y:S05]  /*3000*/  @!P6 BRA `(.L_x_62) ;  /* 0x00000000005ce947 */ /* 0x000fea0003800000 */
[----:B-1----:R-:W1:Y:S02]  /*3010*/  LDS R3, [UR6+0x10] ;  /* 0x00001006ff037984 */ /* 0x002e640008000800 */
[----:B-1----:R-:W-:-:S04]  /*3020*/  SHF.L.U32 R3, R3, 0x1f, RZ ;  /* 0x0000001f03037819 */ /* 0x002fc800000006ff */
[----:B------:R-:W1:Y:S02]  /*3030*/  SYNCS.PHASECHK.TRANS64.TRYWAIT P0, [UR6+0x8], R3 ;  /* 0x00000803ff0075a7 */ /* 0x000e640008001106 */
[----:B-1----:R-:W-:Y:S05]  /*3040*/  @P0 BRA `(.L_x_64) ;  /* 0x0000000000080947 */ /* 0x002fea0003800000 */
[----:B------:R-:W1:Y:S02]  /*3050*/  SYNCS.PHASECHK.TRANS64.TRYWAIT P0, [UR6+0x8], R3 ;  /* 0x00000803ff0075a7 */ /* 0x000e640008001106 */
[----:B-1----:R-:W-:Y:S05]  /*3060*/  @!P0 BRA `(.L_x_65) ;  /* 0x0000004c00488947 */ /* 0x002fea0003800000 */
.L_x_64:
[----:B------:R-:W2:Y:S01]  /*3070*/  LDS R5, [UR37+0x110] ;  /* 0x00011025ff057984 */ /* 0x000ea20008000800 */
[----:B-1----:R-:W-:Y:S02]  /*3080*/  HFMA2 R2, -RZ, RZ, 0, 5.9604644775390625e-08 ;  /* 0x00000001ff027431 */ /* 0x002fe400000001ff */
[----:B------:R-:W-:Y:S01]  /*3090*/  IMAD.MOV.U32 R3, RZ, RZ, 0xffff ;  /* 0x0000ffffff037424 */ /* 0x000fe200078e00ff */
[----:B------:R-:W-:Y:S01]  /*30a0*/  UPRMT UR7, UR4, 0x654, UR8 ;  /* 0x0000065404077896 */ /* 0x000fe20008000008 */
[----:B--2---:R-:W-:-:S03]  /*30b0*/  IMAD.SHL.U32 R4, R5, 0x20, RZ ;  /* 0x0000002005047824 */ /* 0x004fc600078e00ff */
[-C--:B------:R-:W-:Y:S02]  /*30c0*/  SHF.L.U32 R3, R3, R5.reuse, RZ ;  /* 0x0000000503037219 */ /* 0x080fe400000006ff */
[----:B------:R-:W-:Y:S01]  /*30d0*/  SHF.L.U32 R5, R2, R5, RZ ;  /* 0x0000000502057219 */ /* 0x000fe200000006ff */
[----:B------:R2:W-:Y:S04]  /*30e0*/  STS [UR37+0x110], R4 ;  /* 0x00011004ff007988 */ /* 0x0005e80008000825 */
[----:B------:R2:W-:Y:S04]  /*30f0*/  ATOMS.OR RZ, [UR6+0x14], R3 ;  /* 0x00001403ffff798c */ /* 0x0005e8000b000006 */
[----:B------:R2:W-:Y:S01]  /*3100*/  ATOMS.OR RZ, [UR6+0x18], R5 ;  /* 0x00001805ffff798c */ /* 0x0005e2000b000006 */
[----:B------:R-:W-:Y:S03]  /*3110*/  SYNCS.ARRIVE.TRANS64.RED.A1T0 RZ, [UR7], RZ ;  /* 0x000000ffffff79a7 */ /* 0x000fe60008100407 */
[----:B------:R2:W-:Y:S01]  /*3120*/  ATOMS.XOR RZ, [UR6+0x10], R2 ;  /* 0x00001002ffff798c */ /* 0x0005e2000b800006 */
[----:B------:R-:W-:Y:S05]  /*3130*/  BRA `(.L_x_62) ;  /* 0x0000000000107947 */ /* 0x000fea0003800000 */
.L_x_55:
[----:B------:R-:W-:-:S05]  /*3140*/  MOV R2, 0xffffffff ;  /* 0xffffffff00027802 */ /* 0x000fca0000000f00 */
[----:B------:R1:W-:Y:S02]  /*3150*/  STS [UR37+0x110], R2 ;  /* 0x00011002ff007988 */ /* 0x0003e40008000825 */
[----:B-1----:R-:W-:Y:S02]  /*3160*/  MOV R2, 0x3180 ;  /* 0x0000318000027802 */ /* 0x002fe40000000f00 */
[----:B-----5:R-:W-:Y:S05]  /*3170*/  CALL.REL.NOINC `($__internal_1_$__cuda_sm10x_tcgen05_guardrail_trap_phase_invalid_during_alloc) ;  /* 0x0000005000907944 */ /* 0x020fea0003c00000 */
.L_x_62:
[----:B------:R-:W-:Y:S05]  /*3180*/  WARPSYNC.ALL ;  /* 0x0000000000007948 */ /* 0x000fea0003800000 */
[----:B------:R-:W3:Y:S01]  /*3190*/  S2UR UR7, SR_CgaCtaId ;  /* 0x00000000000779c3 */ /* 0x000ee20000008800 */
[----:B------:R-:W-:Y:S01]  /*31a0*/  UMOV UR6, 0x400 ;  /* 0x0000040000067882 */ /* 0x000fe20000000000 */
[----:B------:R-:W-:-:S06]  /*31b0*/  NOP ;  /* 0x0000000000007918 */ /* 0x000fcc0000000000 */
[----:B------:R-:W-:Y:S06]  /*31c0*/  BAR.ARV 0x6, 0xa0 ;  /* 0x0182800000007b1d */ /* 0x000fec0000002000 */
[----:B------:R-:W4:Y:S01]  /*31d0*/  LDCU UR8, c[0x0][0x38c] ;  /* 0x00007180ff0877ac */ /* 0x000f220008000800 */
[----:B------:R-:W-:Y:S01]  /*31e0*/  LOP3.LUT R0, R0, 0xffff, RZ, 0xc0, !PT ;  /* 0x0000ffff00007812 */ /* 0x000fe200078ec0ff */
[----:B-1----:R-:W-:Y:S01]  /*31f0*/  IMAD.MOV.U32 R9, RZ, RZ, 0x1 ;  /* 0x00000001ff097424 */ /* 0x002fe200078e00ff */
[----:B------:R-:W-:Y:S01]  /*3200*/  LOP3.LUT R8, R8, 0xffff, RZ, 0xc0, !PT ;  /* 0x0000ffff08087812 */ /* 0x000fe200078ec0ff */
[----:B------:R-:W-:Y:S01]  /*3210*/  UMOV UR19, URZ ;  /* 0x000000ff00137c82 */ /* 0x000fe20008000000 */
[----:B------:R-:W-:Y:S01]  /*3220*/  R2UR UR11, R0 ;  /* 0x00000000000b72ca */ /* 0x000fe200000e0000 */
[----:B------:R-:W-:Y:S01]  /*3230*/  UMOV UR18, URZ ;  /* 0x000000ff00127c82 */ /* 0x000fe20008000000 */
[----:B------:R-:W-:Y:S01]  /*3240*/  R2UR UR12, R8 ;  /* 0x00000000080c72ca */ /* 0x000fe200000e0000 */
[----:B------:R-:W-:Y:S01]  /*3250*/  IMAD.MOV.U32 R8, RZ, RZ, RZ ;  /* 0x000000ffff087224 */ /* 0x000fe200078e00ff */
[----:B------:R-:W-:Y:S01]  /*3260*/  UMOV UR17, URZ ;  /* 0x000000ff00117c82 */ /* 0x000fe20008000000 */
[----:B---3--:R-:W-:-:S02]  /*3270*/  ULEA UR7, UR7, UR6, 0x18 ;  /* 0x0000000607077291 */ /* 0x008fc4000f8ec0ff */
[----:B------:R-:W-:Y:S02]  /*3280*/  UISETP.NE.AND UP2, UPT, UR5, URZ, UPT ;  /* 0x000000ff0500728c */ /* 0x000fe4000bf45270 */
[----:B------:R-:W-:Y:S02]  /*3290*/  UIADD3 UR13, UPT, UPT, UR7, 0x4300, URZ ;  /* 0x00004300070d7890 */ /* 0x000fe4000fffe0ff */
[----:B------:R-:W-:Y:S02]  /*32a0*/  UIADD3 UR14, UPT, UPT, UR7, 0xa300, URZ ;  /* 0x0000a300070e7890 */ /* 0x000fe4000fffe0ff */
[----:B----4-:R-:W-:Y:S01]  /*32b0*/  UIADD3 UR8, UPT, UPT, UR8, 0x7f, URZ ;  /* 0x0000007f08087890 */ /* 0x010fe2000fffe0ff */
[----:B--2---:R-:W1:Y:S01]  /*32c0*/  LDS R2, [UR7+0x110] ;  /* 0x00011007ff027984 */ /* 0x004e620008000800 */
[----:B------:R-:W-:Y:S02]  /*32d0*/  USHF.R.U32.HI UR13, URZ, 0x4, UR13 ;  /* 0x00000004ff0d7899 */ /* 0x000fe4000801160d */
[----:B------:R-:W-:-:S02]  /*32e0*/  USHF.R.S32.HI UR6, URZ, 0x1f, UR8 ;  /* 0x0000001fff067899 */ /* 0x000fc40008011408 */
[----:B------:R-:W-:Y:S02]  /*32f0*/  USHF.R.U32.HI UR14, URZ, 0x4, UR14 ;  /* 0x00000004ff0e7899 */ /* 0x000fe4000801160e */
[----:B------:R-:W-:Y:S02]  /*3300*/  ULEA.HI UR6, UR6, UR8, URZ, 0x7 ;  /* 0x0000000806067291 */ /* 0x000fe4000f8f38ff */
[----:B------:R-:W-:Y:S02]  /*3310*/  ULOP3.LUT UR13, UR13, 0x3fff, URZ, 0xc0, !UPT ;  /* 0x00003fff0d0d7892 */ /* 0x000fe4000f8ec0ff */
[----:B------:R-:W-:Y:S02]  /*3320*/  USHF.R.S32.HI UR6, URZ, 0x7, UR6 ;  /* 0x00000007ff067899 */ /* 0x000fe40008011406 */
[----:B------:R-:W-:Y:S02]  /*3330*/  ULOP3.LUT UR14, UR14, 0x3fff, URZ, 0xc0, !UPT ;  /* 0x00003fff0e0e7892 */ /* 0x000fe4000f8ec0ff */
[----:B------:R-:W-:Y:S01]  /*3340*/  UISETP.LT.AND UP0, UPT, UR6, 0x1, UPT ;  /* 0x000000010600788c */ /* 0x000fe2000bf01270 */
[----:B------:R-:W-:Y:S01]  /*3350*/  UMOV UR28, 0x0 ;  /* 0x00000000001c7882 */ /* 0x000fe20000000000 */
[----:B------:R-:W-:Y:S01]  /*3360*/  UMOV UR29, 0x8200490 ;  /* 0x08200490001d7882 */ /* 0x000fe20000000000 */
[----:B------:R-:W-:-:S02]  /*3370*/  ULOP3.LUT UR13, UR13, 0x10000, URZ, 0xfc, !UPT ;  /* 0x000100000d0d7892 */ /* 0x000fc4000f8efcff */
[----:B------:R-:W-:Y:S02]  /*3380*/  ULOP3.LUT UR14, UR14, 0x10000, URZ, 0xfc, !UPT ;  /* 0x000100000e0e7892 */ /* 0x000fe4000f8efcff */
[----:B------:R-:W-:Y:S01]  /*3390*/  USEL UR20, UR6, 0x1, !UP0 ;  /* 0x0000000106147887 */ /* 0x000fe2000c000000 */
[----:B------:R-:W-:Y:S01]  /*33a0*/  UMOV UR26, 0x0 ;  /* 0x00000000001a7882 */ /* 0x000fe20000000000 */
[----:B------:R-:W-:Y:S01]  /*33b0*/  UMOV UR27, 0x8200490 ;  /* 0x08200490001b7882 */ /* 0x000fe20000000000 */
[----:B------:R-:W-:Y:S01]  /*33c0*/  UMOV UR24, 0x0 ;  /* 0x0000000000187882 */ /* 0x000fe20000000000 */
[----:B------:R-:W-:Y:S01]  /*33d0*/  UMOV UR25, 0x8200490 ;  /* 0x0820049000197882 */ /* 0x000fe20000000000 */
[----:B------:R-:W-:Y:S01]  /*33e0*/  UMOV UR22, 0x0 ;  /* 0x0000000000167882 */ /* 0x000fe20000000000 */
[----:B------:R-:W-:Y:S01]  /*33f0*/  UMOV UR23, 0x8200490 ;  /* 0x0820049000177882 */ /* 0x000fe20000000000 */
[----:B-1----:R-:W-:Y:S02]  /*3400*/  R2UR UR21, R2 ;  /* 0x00000000021572ca */ /* 0x002fe400000e0000 */
[----:B------:R-:W-:-:S13]  /*3410*/  CS2R R2, SRZ ;  /* 0x0000000000027805 */ /* 0x000fda000001ff00 */
.L_x_73:
[C---:B------:R-:W-:Y:S02]  /*3420*/  LEA R0, R8.reuse, UR7, 0x3 ;  /* 0x0000000708007c11 */ /* 0x040fe4000f8e18ff */
[----:B------:R-:W-:Y:S02]  /*3430*/  SHF.L.U32 R5, R3, 0x1f, RZ ;  /* 0x0000001f03057819 */ /* 0x000fe400000006ff */
[----:B------:R-:W-:Y:S02]  /*3440*/  LEA R4, R8, UR7, 0x4 ;  /* 0x0000000708047c11 */ /* 0x000fe4000f8e20ff */
[----:B------:R-:W1:Y:S02]  /*3450*/  SYNCS.PHASECHK.TRANS64.TRYWAIT P0, [R0+URZ+0x60], R5 ;  /* 0x00006005000075a7 */ /* 0x000e6400080011ff */
[----:B-1-34-:R-:W-:Y:S05]  /*3460*/  @!P0 BRA `(.L_x_66) ;  /* 0x0000004800608947 */ /* 0x01afea0003800000 */
.L_x_138:
[----:B-1----:R-:W1:Y:S01]  /*3470*/  LDS.128 R4, [R4+0xf0] ;  /* 0x0000f00004047984 */ /* 0x002e620000000c00 */
[----:B------:R-:W-:Y:S02]  /*3480*/  VIADD R0, R0, 0x70 ;  /* 0x0000007000007836 */ /* 0x000fe40000000000 */
[----:B------:R-:W-:Y:S01]  /*3490*/  VIADD R8, R8, 0x1 ;  /* 0x0000000108087836 */ /* 0x000fe20000000000 */
[----:B------:R-:W-:Y:S01]  /*34a0*/  @!PT LDS RZ, [RZ] ;  /* 0x00000000fffff984 */ /* 0x000fe20000000800 */
[----:B------:R-:W-:Y:S01]  /*34b0*/  @!PT LDS RZ, [RZ] ;  /* 0x00000000fffff984 */ /* 0x000fe20000000800 */
[----:B------:R-:W-:Y:S01]  /*34c0*/  @!PT LDS RZ, [RZ] ;  /* 0x00000000fffff984 */ /* 0x000fe20000000800 */
[----:B------:R-:W-:Y:S01]  /*34d0*/  @!PT LDS RZ, [RZ] ;  /* 0x00000000fffff984 */ /* 0x000fe20000000800 */
[----:B------:R2:W-:Y:S06]  /*34e0*/  MEMBAR.ALL.CTA ;  /* 0x0000000000007992 */ /* 0x0005ec0000008000 */
[----:B--2---:R-:W2:Y:S01]  /*34f0*/  FENCE.VIEW.ASYNC.S ;  /* 0x00000000000073c6 */ /* 0x004ea20000000000 */
[----:B------:R-:W-:-:S04]  /*3500*/  PRMT R0, RZ, 0x654, R0 ;  /* 0x00000654ff007816 */ /* 0x000fc80000000000 */
[----:B--2---:R2:W-:Y:S01]  /*3510*/  SYNCS.ARRIVE.TRANS64.RED.A1T0 RZ, [R0+URZ], RZ ;  /* 0x000000ff00ff79a7 */ /* 0x0045e200081004ff */
[----:B-1----:R-:W-:Y:S01]  /*3520*/  LOP3.LUT P1, RZ, R6, 0x1, RZ, 0xc0, !PT ;  /* 0x0000000106ff7812 */ /* 0x002fe2000782c0ff */
[----:B--2---:R-:W-:-:S12]  /*3530*/  BRA.U UP2, `(.L_x_67) ;  /* 0x0000000502087547 */ /* 0x004fd8000b800000 */
[----:B------:R-:W1:Y:S01]  /*3540*/  LDCU UR8, c[0x0][0x38c] ;  /* 0x00007180ff0877ac */ /* 0x000e620008000800 */
[----:B------:R-:W-:Y:S02]  /*3550*/  PLOP3.LUT P2, PT, PT, PT, PT, 0x80, 0x8 ;  /* 0x000000000008781c */ /* 0x000fe40003f4f070 */
[----:B------:R-:W-:Y:S01]  /*3560*/  SHF.L.U32 R5, R9, 0x1f, RZ ;  /* 0x0000001f09057819 */ /* 0x000fe200000006ff */
[----:B------:R-:W-:Y:S02]  /*3570*/  ULEA UR9, UR19, UR7, 0x3 ;  /* 0x0000000713097291 */ /* 0x000fe4000f8e18ff */
[----:B------:R-:W-:Y:S02]  /*3580*/  ULEA UR10, UR19, UR21, 0x6 ;  /* 0x00000015130a7291 */ /* 0x000fe4000f8e30ff */
[----:B-1----:R-:W-:-:S06]  /*3590*/  UISETP.GE.AND UP0, UPT, UR8, 0x1, UPT ;  /* 0x000000010800788c */ /* 0x002fcc000bf06270 */
[----:B------:R-:W-:-:S05]  /*35a0*/  PLOP3.LUT P0, PT, PT, PT, UP0, 0x80, 0x8 ;  /* 0x000000000008781c */ /* 0x000fca0003f0f008 */
[----:B------:R-:W-:-:S08]  /*35b0*/  @UP0 ULEA UR8, UR18, UR7, 0x3 ;  /* 0x0000000712080291 */ /* 0x000fd0000f8e18ff */
[----:B------:R-:W-:-:S04]  /*35c0*/  @P0 SHF.L.U32 R0, R2, 0x1f, RZ ;  /* 0x0000001f02000819 */ /* 0x000fc800000006ff */
[----:B------:R1:W2:Y:S01]  /*35d0*/  @P0 SYNCS.PHASECHK.TRANS64.TRYWAIT P2, [UR8], R0 ;  /* 0x00000000ff0005a7 */ /* 0x0002a20008041108 */
[----:B------:R-:W3:Y:S02]  /*35e0*/  SYNCS.PHASECHK.TRANS64.TRYWAIT P0, [UR9+0xa0], R5 ;  /* 0x0000a005ff0075a7 */ /* 0x000ee40008001109 */
[----:B-123--:R-:W-:Y:S05]  /*35f0*/  @!P0 BRA `(.L_x_68) ;  /* 0x0000004800108947 */ /* 0x00efea0003800000 */
.L_x_140:
[----:B------:R-:W-:Y:S01]  /*3600*/  UMOV UR16, UR17 ;  /* 0x0000001100107c82 */ /* 0x000fe20008000000 */
[----:B------:R-:W-:Y:S05]  /*3610*/  BRA.U !UP0, `(.L_x_69) ;  /* 0x0000000108c07547 */ /* 0x000fea000b800000 */
[----:B------:R-:W-:Y:S02]  /*3620*/  UIADD3 UR16, UPT, UPT, UR20, UR17, URZ ;  /* 0x0000001114107290 */ /* 0x000fe4000fffe0ff */
[----:B------:R-:W-:Y:S01]  /*3630*/  UPLOP3.LUT UP3, UPT, UPT, UPT, UPT, 0x40, 0x4 ;  /* 0x000000000004789c */ /* 0x000fe20003f6e870 */
[----:B------:R-:W-:Y:S01]  /*3640*/  UMOV UR15, UR6 ;  /* 0x00000006000f7c82 */ /* 0x000fe20008000000 */
[----:B------:R-:W-:-:S09]  /*3650*/  UMOV UR46, UR18 ;  /* 0x00000012002e7c82 */ /* 0x000fd20008000000 */
.L_x_72:
[----:B--2---:R-:W-:Y:S01]  /*3660*/  ULEA UR8, UR46, UR7, 0x3 ;  /* 0x000000072e087291 */ /* 0x004fe2000f8e18ff */
[----:B---3--:R-:W-:Y:S11]  /*3670*/  @P2 BRA `(.L_x_70) ;  /* 0x00000000000c2947 */ /* 0x008ff60003800000 */
[----:B-1----:R-:W-:Y:S04]  /*3680*/  SHF.L.U32 R5, R2, 0x1f, RZ ;  /* 0x0000001f02057819 */ /* 0x002fe800000006ff */
[----:B------:R-:W1:Y:S02]  /*3690*/  SYNCS.PHASECHK.TRANS64.TRYWAIT P0, [UR8], R5 ;  /* 0x00000005ff0075a7 */ /* 0x000e640008001108 */
[----:B-1----:R-:W-:Y:S05]  /*36a0*/  @!P0 BRA `(.L_x_71) ;  /* 0x0000004400fc8947 */ /* 0x002fea0003800000 */
.L_x_70:
[----:B------:R-:W-:Y:S01]  /*36b0*/  UISETP.NE.AND UP0, UPT, UR15, 0x1, UPT ;  /* 0x000000010f00788c */ /* 0x000fe2000bf05270 */
[----:B------:R-:W-:Y:S01]  /*36c0*/  PLOP3.LUT P2, PT, PT, PT, PT, 0x80, 0x8 ;  /* 0x000000000008781c */ /* 0x000fe20003f4f070 */
[----:B------:R-:W-:Y:S02]  /*36d0*/  UIADD3 UR18, UPT, UPT, UR46, 0x1, URZ ;  /* 0x000000012e127890 */ /* 0x000fe4000fffe0ff */
[----:B------:R-:W-:Y:S02]  /*36e0*/  ULEA UR32, UR46, UR14, 0x9 ;  /* 0x0000000e2e207291 */ /* 0x000fe4000f8e48ff */
[----:B------:R-:W-:Y:S01]  /*36f0*/  UISETP.NE.AND UP1, UPT, UR18, 0x3, UPT ;  /* 0x000000031200788c */ /* 0x000fe2000bf25270 */
[----:B------:R-:W-:Y:S01]  /*3700*/  PLOP3.LUT P0, PT, PT, PT, UP0, 0x80, 0x8 ;  /* 0x000000000008781c */ /* 0x000fe20003f0f008 */
[----:B------:R-:W-:Y:S02]  /*3710*/  UIADD3 UR44, UPT, UPT, UR32, 0x2, URZ ;  /* 0x00000002202c7890 */ /* 0x000fe4000fffe0ff */
[----:B------:R-:W-:Y:S02]  /*3720*/  USEL UR31, URZ, 0x1, UP1 ;  /* 0x00000001ff1f7887 */ /* 0x000fe40008800000 */
[----:B------:R-:W-:Y:S02]  /*3730*/  USEL UR18, UR18, URZ, UP1 ;  /* 0x000000ff12127287 */ /* 0x000fe40008800000 */
[----:B------:R-:W-:Y:S02]  /*3740*/  UIADD3 UR40, UPT, UPT, UR32, 0x4, URZ ;  /* 0x0000000420287890 */ /* 0x000fe4000fffe0ff */
[----:B------:R-:W-:Y:S01]  /*3750*/  @UP0 ULEA UR30, UR18, UR7, 0x3 ;  /* 0x00000007121e0291 */ /* 0x000fe2000f8e18ff */
[----:B------:R-:W-:Y:S01]  /*3760*/  LOP3.LUT R2, R2, UR31, RZ, 0x3c, !PT ;  /* 0x0000001f02027c12 */ /* 0x000fe2000f8e3cff */
[----:B------:R-:W-:Y:S02]  /*3770*/  UIADD3 UR36, UPT, UPT, UR32, 0x6, URZ ;  /* 0x0000000620247890 */ /* 0x000fe4000fffe0ff */
[----:B------:R-:W-:Y:S01]  /*3780*/  UIADD3 UR8, UPT, UPT, UR8, 0x18, URZ ;  /* 0x0000001808087890 */ /* 0x000fe2000fffe0ff */
[----:B-1----:R-:W-:Y:S01]  /*3790*/  @P0 SHF.L.U32 R0, R2, 0x1f, RZ ;  /* 0x0000001f02000819 */ /* 0x002fe200000006ff */
[----:B------:R-:W-:Y:S02]  /*37a0*/  UIADD3 UR17, UPT, UPT, UR17, 0x1, URZ ;  /* 0x0000000111117890 */ /* 0x000fe4000fffe0ff */
[----:B------:R-:W-:Y:S01]  /*37b0*/  UIADD3 UR15, UPT, UPT, UR15, -0x1, URZ ;  /* 0xffffffff0f0f7890 */ /* 0x000fe2000fffe0ff */
[----:B------:R2:W3:Y:S01]  /*37c0*/  @P0 SYNCS.PHASECHK.TRANS64.TRYWAIT P2, [UR30], R0 ;  /* 0x00000000ff0005a7 */ /* 0x0004e2000804111e */
[----:B------:R-:W-:Y:S02]  /*37d0*/  ULEA UR30, UR46, UR13, 0x9 ;  /* 0x0000000d2e1e7291 */ /* 0x000fe4000f8e48ff */
[----:B------:R-:W-:Y:S02]  /*37e0*/  UISETP.NE.AND UP0, UPT, UR17, UR16, UPT ;  /* 0x000000101100728c */ /* 0x000fe4000bf05270 */
[----:B------:R-:W-:Y:S02]  /*37f0*/  UIADD3 UR42, UPT, UPT, UR30, 0x2, URZ ;  /* 0x000000021e2a7890 */ /* 0x000fe4000fffe0ff */
[----:B------:R-:W-:Y:S02]  /*3800*/  UIADD3 UR38, UPT, UPT, UR30, 0x4, URZ ;  /* 0x000000041e267890 */ /* 0x000fe4000fffe0ff */
[----:B------:R-:W-:Y:S01]  /*3810*/  UIADD3 UR34, UPT, UPT, UR30, 0x6, URZ ;  /* 0x000000061e227890 */ /* 0x000fe2000fffe0ff */
[----:B------:R-:W-:Y:S01]  /*3820*/  UMOV UR33, 0x40004040 ;  /* 0x4000404000217882 */ /* 0x000fe20000000000 */
[----:B------:R-:W-:Y:S01]  /*3830*/  UMOV UR31, 0x40004040 ;  /* 0x40004040001f7882 */ /* 0x000fe20000000000 */
[----:B------:R-:W-:Y:S01]  /*3840*/  UMOV UR45, 0x40004040 ;  /* 0x40004040002d7882 */ /* 0x000fe20000000000 */
[----:B------:R2:W-:Y:S01]  /*3850*/  UTCQMMA.2CTA gdesc[UR30], gdesc[UR32], tmem[UR10], tmem[UR28], idesc[UR29], UP3 ;  /* 0x00ff1c201e0075ea */ /* 0x0005e20009a0030a */
[----:B------:R-:W-:Y:S01]  /*3860*/  UPLOP3.LUT UP3, UPT, UPT, UPT, UPT, 0x80, 0x8 ;  /* 0x000000000008789c */ /* 0x000fe20003f6f070 */
[----:B------:R-:W-:Y:S01]  /*3870*/  UMOV UR43, 0x40004040 ;  /* 0x40004040002b7882 */ /* 0x000fe20000000000 */
[----:B------:R-:W-:Y:S01]  /*3880*/  UMOV UR41, 0x40004040 ;  /* 0x4000404000297882 */ /* 0x000fe20000000000 */
[----:B------:R2:W-:Y:S01]  /*3890*/  UTCQMMA.2CTA gdesc[UR42], gdesc[UR44], tmem[UR10], tmem[UR26], idesc[UR27], UPT ;  /* 0x00ff1a2c2a0075ea */ /* 0x0005e2000ba0030a */
[----:B------:R-:W-:Y:S01]  /*38a0*/  UMOV UR39, 0x40004040 ;  /* 0x4000404000277882 */ /* 0x000fe20000000000 */
[----:B------:R-:W-:Y:S01]  /*38b0*/  UMOV UR37, 0x40004040 ;  /* 0x4000404000257882 */ /* 0x000fe20000000000 */
[----:B------:R-:W-:Y:S01]  /*38c0*/  UMOV UR35, 0x40004040 ;  /* 0x4000404000237882 */ /* 0x000fe20000000000 */
[----:B------:R2:W-:Y:S01]  /*38d0*/  UTCQMMA.2CTA gdesc[UR38], gdesc[UR40], tmem[UR10], tmem[UR24], idesc[UR25], UPT ;  /* 0x00ff1828260075ea */ /* 0x0005e2000ba0030a */
[----:B------:R2:W-:Y:S01]  /*38e0*/  UTCQMMA.2CTA gdesc[UR34], gdesc[UR36], tmem[UR10], tmem[UR22], idesc[UR23], UPT ;  /* 0x00ff1624220075ea */ /* 0x0005e2000ba0030a */
[----:B------:R2:W-:Y:S01]  /*38f0*/  UTCBAR.2CTA.MULTICAST [UR8], URZ, UR12 ;  /* 0x000000ff080073e9 */ /* 0x0005e2000820080c */
[----:B------:R-:W-:Y:S01]  /*3900*/  UMOV UR46, UR18 ;  /* 0x00000012002e7c82 */ /* 0x000fe20008000000 */
[----:B------:R-:W-:Y:S05]  /*3910*/  BRA.U UP0, `(.L_x_72) ;  /* 0xfffffffd00507547 */ /* 0x000fea000b83ffff */
.L_x_69:
[----:B------:R-:W-:Y:S01]  /*3920*/  UIADD3 UR9, UPT, UPT, UR9, 0x80, URZ ;  /* 0x0000008009097890 */ /* 0x000fe2000fffe0ff */
[----:B------:R-:W-:-:S08]  /*3930*/  UMOV UR17, UR16 ;  /* 0x0000001000117c82 */ /* 0x000fd00008000000 */
[----:B------:R4:W-:Y:S01]  /*3940*/  UTCBAR.2CTA.MULTICAST [UR9], URZ, UR11 ;  /* 0x000000ff090073e9 */ /* 0x0009e2000820080b */
[----:B------:R-:W-:Y:S02]  /*3950*/  NOP ;  /* 0x0000000000007918 */ /* 0x000fe40000000000 */
.L_x_67:
[----:B------:R-:W-:Y:S01]  /*3960*/  UIADD3 UR19, UPT, UPT, UR19, 0x1, URZ ;  /* 0x0000000113137890 */ /* 0x000fe2000fffe0ff */
[----:B------:R-:W-:-:S03]  /*3970*/  ISETP.NE.AND P0, PT, R8, 0x2, PT ;  /* 0x000000020800780c */ /* 0x000fc60003f05270 */
[----:B------:R-:W-:Y:S01]  /*3980*/  UISETP.NE.AND UP0, UPT, UR19, 0x4, UPT ;  /* 0x000000041300788c */ /* 0x000fe2000bf05270 */
[----:B-12---:R-:W-:Y:S02]  /*3990*/  SEL R0, RZ, 0x1, P0 ;  /* 0x00000001ff007807 */ /* 0x006fe40000000000 */
[----:B------:R-:W-:Y:S01]  /*39a0*/  SEL R8, R8, RZ, P0 ;  /* 0x000000ff08087207 */ /* 0x000fe20000000000 */
[----:B------:R-:W-:Y:S01]  /*39b0*/  USEL UR8, URZ, 0x1, UP0 ;  /* 0x00000001ff087887 */ /* 0x000fe20008000000 */
[----:B------:R-:W-:Y:S01]  /*39c0*/  LOP3.LUT R3, R3, R0, RZ, 0x3c, !PT ;  /* 0x0000000003037212 */ /* 0x000fe200078e3cff */
[----:B------:R-:W-:-:S04]  /*39d0*/  USEL UR19, UR19, URZ, UP0 ;  /* 0x000000ff13137287 */ /* 0x000fc80008000000 */
[----:B------:R-:W-:Y:S01]  /*39e0*/  LOP3.LUT R9, R9, UR8, RZ, 0x3c, !PT ;  /* 0x0000000809097c12 */ /* 0x000fe2000f8e3cff */
[----:B------:R-:W-:Y:S07]  /*39f0*/  @P1 BRA `(.L_x_73) ;  /* 0xfffffff800881947 */ /* 0x000fee000383ffff */
[----:B------:R-:W1:Y:S01]  /*3a00*/  S2UR UR6, SR_CgaCtaId ;  /* 0x00000000000679c3 */ /* 0x000e620000008800 */
[----:B------:R-:W-:Y:S01]  /*3a10*/  ELECT P0, URZ, PT ;  /* 0x0000000000ff782f */ /* 0x000fe20003800000 */
[----:B------:R-:W-:Y:S01]  /*3a20*/  HFMA2 R0, -RZ, RZ, 0, 5.9604644775390625e-08 ;  /* 0x00000001ff007431 */ /* 0x000fe200000001ff */
[----:B------:R-:W-:-:S05]  /*3a30*/  UMOV UR8, 0x40 ;  /* 0x0000004000087882 */ /* 0x000fca0000000000 */
[----:B------:R-:W-:Y:S01]  /*3a40*/  UVIRTCOUNT.DEALLOC.SMPOOL 0x80 ;  /* 0x000000800000784c */ /* 0x000fe20000000000 */
[----:B------:R-:W-:Y:S02]  /*3a50*/  UISETP.NE.AND UP0, UPT, UR5, URZ, UPT ;  /* 0x000000ff0500728c */ /* 0x000fe4000bf05270 */
[----:B-1----:R-:W-:-:S09]  /*3a60*/  ULEA UR6, UR6, UR8, 0x18 ;  /* 0x0000000806067291 */ /* 0x002fd2000f8ec0ff */
[----:B------:R1:W-:Y:S01]  /*3a70*/  @P0 STS.U8 [UR6+0x1c], R0 ;  /* 0x00001c00ff000988 */ /* 0x0003e20008000006 */
[----:B------:R-:W-:Y:S05]  /*3a80*/  BRA.U UP0, `(.L_x_74) ;  /* 0x0000000100a07547 */ /* 0x000fea000b800000 */
[----:B------:R-:W-:Y:S01]  /*3a90*/  UIADD3 UR5, UPT, UPT, UR7, 0xa0, URZ ;  /* 0x000000a007057890 */ /* 0x000fe2000fffe0ff */
[----:B------:R-:W-:-:S03]  /*3aa0*/  SHF.L.U32 R3, R9, 0x1f, RZ ;  /* 0x0000001f09037819 */ /* 0x000fc600000006ff */
[----:B------:R-:W-:-:S09]  /*3ab0*/  ULEA UR8, UR19, UR5, 0x3 ;  /* 0x0000000513087291 */ /* 0x000fd2000f8e18ff */
[----:B------:R-:W2:Y:S02]  /*3ac0*/  SYNCS.PHASECHK.TRANS64.TRYWAIT P0, [UR8], R3 ;  /* 0x00000003ff0075a7 */ /* 0x000ea40008001108 */
[----:B--2---:R-:W-:Y:S05]  /*3ad0*/  @!P0 BRA `(.L_x_75) ;  /* 0x0000004400088947 */ /* 0x004fea0003800000 */
.L_x_143:
[----:B----4-:R-:W-:-:S04]  /*3ae0*/  UIADD3 UR9, UPT, UPT, UR19, 0x1, URZ ;  /* 0x0000000113097890 */ /* 0x010fc8000fffe0ff */
        /* <DEDUP_REMOVED lines=8> */
.L_x_145:
        /* <DEDUP_REMOVED lines=9> */
.L_x_147:
[----:B------:R-:W-:-:S04]  /*3c00*/  UIADD3 UR9, UPT, UPT, UR9, 0x1, URZ ;  /* 0x0000000109097890 */ /* 0x000fc8000fffe0ff */
[----:B------:R-:W-:-:S04]  /*3c10*/  UISETP.NE.AND UP1, UPT, UR9, 0x4, UPT ;  /* 0x000000040900788c */ /* 0x000fc8000bf25270 */
[----:B------:R-:W-:Y:S02]  /*3c20*/  USEL UR8, URZ, 0x1, UP1 ;  /* 0x00000001ff087887 */ /* 0x000fe40008800000 */
[----:B------:R-:W-:-:S04]  /*3c30*/  USEL UR9, UR9, URZ, UP1 ;  /* 0x000000ff09097287 */ /* 0x000fc80008800000 */
[----:B------:R-:W-:Y:S01]  /*3c40*/  ULEA UR9, UR9, UR5, 0x3 ;  /* 0x0000000509097291 */ /* 0x000fe2000f8e18ff */
[----:B-1----:R-:W-:-:S04]  /*3c50*/  LOP3.LUT R3, R2, UR8, RZ, 0x3c, !PT ;  /* 0x0000000802037c12 */ /* 0x002fc8000f8e3cff */
[----:B------:R-:W-:Y:S01]  /*3c60*/  SHF.L.U32 R3, R3, 0x1f, RZ ;  /* 0x0000001f03037819 */ /* 0x000fe200000006ff */
[----:B------:R-:W-:-:S04]  /*3c70*/  IMAD.U32 R0, RZ, RZ, UR9 ;  /* 0x00000009ff007e24 */ /* 0x000fc8000f8e00ff */
[----:B------:R1:W2:Y:S03]  /*3c80*/  SYNCS.PHASECHK.TRANS64.TRYWAIT P0, [R0+URZ], R3 ;  /* 0x00000003000075a7 */ /* 0x0002a600080011ff */
[----:B--2---:R-:W-:Y:S05]  /*3c90*/  @!P0 NANOSLEEP.SYNCS 0x989680 ;  /* 0x009896800000895d */ /* 0x004fea0003900000 */
[----:B------:R-:W2:Y:S02]  /*3ca0*/  @!P0 SYNCS.PHASECHK.TRANS64 P0, [R0+URZ], R3 ;  /* 0x00000003000085a7 */ /* 0x000ea400080010ff */
[----:B--2---:R-:W-:Y:S05]  /*3cb0*/  @P0 BRA `(.L_x_78) ;  /* 0x0000000000200947 */ /* 0x004fea0003800000 */
.L_x_79:
[----:B--2---:R2:W4:Y:S02]  /*3cc0*/  SYNCS.PHASECHK.TRANS64.TRYWAIT P0, [R0+URZ], R3 ;  /* 0x00000003000075a7 */ /* 0x00452400080011ff */
[----:B----4-:R-:W-:Y:S05]  /*3cd0*/  @!P0 NANOSLEEP.SYNCS 0x989680 ;  /* 0x009896800000895d */ /* 0x010fea0003900000 */
[----:B------:R-:W4:Y:S02]  /*3ce0*/  @!P0 SYNCS.PHASECHK.TRANS64 P0, [R0+URZ], R3 ;  /* 0x00000003000085a7 */ /* 0x000f2400080010ff */
[----:B----4-:R-:W-:Y:S05]  /*3cf0*/  @!P0 BRA `(.L_x_79) ;  /* 0xfffffffc00f08947 */ /* 0x010fea000383ffff */
[----:B------:R-:W-:Y:S05]  /*3d00*/  BRA `(.L_x_78) ;  /* 0x00000000000c7947 */ /* 0x000fea0003800000 */
.L_x_74:
[----:B------:R-:W-:-:S04]  /*3d10*/  UIADD3 UR5, UPT, UPT, UR7, 0xe0, URZ ;  /* 0x000000e007057890 */ /* 0x000fc8000fffe0ff */
[----:B------:R-:W-:-:S09]  /*3d20*/  UPRMT UR5, UR4, 0x654, UR5 ;  /* 0x0000065404057896 */ /* 0x000fd20008000005 */
[----:B------:R-:W-:Y:S03]  /*3d30*/  SYNCS.ARRIVE.TRANS64.RED.A1T0 RZ, [UR5], RZ ;  /* 0x000000ffffff79a7 */ /* 0x000fe60008100405 */
.L_x_78:
[----:B-12---:R-:W-:Y:S01]  /*3d40*/  SHF.L.U32 R3, RZ, 0x1f, RZ ;  /* 0x0000001fff037819 */ /* 0x006fe200000006ff */
[----:B------:R-:W-:Y:S01]  /*3d50*/  UIADD3 UR5, UPT, UPT, UR7, 0xe0, URZ ;  /* 0x000000e007057890 */ /* 0x000fe2000fffe0ff */
[----:B------:R-:W-:Y:S02]  /*3d60*/  PLOP3.LUT P0, PT, PT, PT, UP0, 0x80, 0x8 ;  /* 0x000000000008781c */ /* 0x000fe40003f0f008 */
[----:B------:R-:W1:Y:S02]  /*3d70*/  SYNCS.PHASECHK.TRANS64.TRYWAIT P1, [UR7+0xe0], R3 ;  /* 0x0000e003ff0075a7 */ /* 0x000e640008021107 */
[----:B-1----:R-:W-:Y:S09]  /*3d80*/  @!P1 BRA `(.L_x_80) ;  /* 0x0000004000a49947 */ /* 0x002ff20003800000 */
.L_x_149:
[----:B------:R-:W-:Y:S01]  /*3d90*/  @!UP0 UPRMT UR5, UR4, 0x654, UR5 ;  /* 0x0000065404058896 */ /* 0x000fe20008000005 */
[----:B------:R-:W-:Y:S02]  /*3da0*/  UMOV UR8, 0xffff ;  /* 0x0000ffff00087882 */ /* 0x000fe40000000000 */
[----:B------:R-:W-:-:S06]  /*3db0*/  UMOV UR4, 0x1 ;  /* 0x0000000100047882 */ /* 0x000fcc0000000000 */
[----:B------:R-:W-:Y:S01]  /*3dc0*/  @!P0 SYNCS.ARRIVE.TRANS64.RED.A1T0 RZ, [UR5], RZ ;  /* 0x000000ffffff89a7 */ /* 0x000fe20008100405 */
[----:B------:R-:W-:Y:S01]  /*3dd0*/  NOP ;  /* 0x0000000000007918 */ /* 0x000fe20000000000 */
[----:B-1----:R-:W1:Y:S01]  /*3de0*/  LDS R0, [UR6+0x14] ;  /* 0x00001406ff007984 */ /* 0x002e620008000800 */
[----:B------:R-:W-:-:S04]  /*3df0*/  ULOP3.LUT UR5, UR21, 0xffff, URZ, 0xc0, !UPT ;  /* 0x0000ffff15057892 */ /* 0x000fc8000f8ec0ff */
[----:B------:R-:W-:-:S04]  /*3e00*/  USHF.R.U32.HI UR5, URZ, 0x5, UR5 ;  /* 0x00000005ff057899 */ /* 0x000fc80008011605 */
[----:B------:R-:W-:Y:S02]  /*3e10*/  USHF.L.U32 UR8, UR8, UR5, URZ ;  /* 0x0000000508087299 */ /* 0x000fe400080006ff */
[----:B------:R-:W-:-:S04]  /*3e20*/  USHF.L.U32 UR4, UR4, UR5, URZ ;  /* 0x0000000504047299 */ /* 0x000fc800080006ff */
[----:B-1----:R-:W-:-:S04]  /*3e30*/  LOP3.LUT R0, R0, UR8, RZ, 0xc0, !PT ;  /* 0x0000000800007c12 */ /* 0x002fc8000f8ec0ff */
[----:B------:R-:W-:-:S13]  /*3e40*/  ISETP.NE.AND P0, PT, R0, UR8, PT ;  /* 0x0000000800007c0c */ /* 0x000fda000bf05270 */
[----:B------:R-:W-:Y:S05]  /*3e50*/  @P0 BRA `(.L_x_81) ;  /* 0x0000000000580947 */ /* 0x000fea0003800000 */
[----:B------:R-:W1:Y:S02]  /*3e60*/  LDS R0, [UR6+0x18] ;  /* 0x00001806ff007984 */ /* 0x000e640008000800 */
[----:B-1----:R-:W-:-:S04]  /*3e70*/  LOP3.LUT R0, R0, UR4, RZ, 0xc0, !PT ;  /* 0x0000000400007c12 */ /* 0x002fc8000f8ec0ff */
[----:B------:R-:W-:-:S13]  /*3e80*/  ISETP.NE.AND P0, PT, R0, UR4, PT ;  /* 0x0000000400007c0c */ /* 0x000fda000bf05270 */
[----:B------:R-:W-:Y:S05]  /*3e90*/  @P0 BRA `(.L_x_82) ;  /* 0x00000000003c0947 */ /* 0x000fea0003800000 */
[----:B------:R-:W1:Y:S01]  /*3ea0*/  S2R R2, SR_LANEID ;  /* 0x0000000000027919 */ /* 0x000e620000000000 */
[----:B------:R-:W-:Y:S01]  /*3eb0*/  ULOP3.LUT UR8, URZ, UR8, URZ, 0x33, !UPT ;  /* 0x00000008ff087292 */ /* 0x000fe2000f8e33ff */
[----:B------:R-:W-:Y:S01]  /*3ec0*/  LOP3.LUT R4, RZ, UR4, RZ, 0x33, !PT ;  /* 0x00000004ff047c12 */ /* 0x000fe2000f8e33ff */
[----:B------:R-:W-:Y:S02]  /*3ed0*/  VOTEU.ANY UR7, UPT, PT ;  /* 0x0000000000077886 */ /* 0x000fe400038e0100 */
[----:B------:R-:W-:Y:S01]  /*3ee0*/  UFLO.U32 UR7, UR7 ;  /* 0x00000007000772bd */ /* 0x000fe200080e0000 */
[----:B------:R-:W2:Y:S01]  /*3ef0*/  REDUX UR4, R4 ;  /* 0x00000000040473c4 */ /* 0x000ea20000000000 */
[----:B------:R-:W-:-:S06]  /*3f00*/  IMAD.U32 R0, RZ, RZ, UR8 ;  /* 0x00000008ff007e24 */ /* 0x000fcc000f8e00ff */
[----:B------:R1:W-:Y:S01]  /*3f10*/  UTCATOMSWS.AND URZ, UR8 ;  /* 0x0000000800ff79e3 */ /* 0x0003e20008000000 */
[----:B------:R-:W3:Y:S01]  /*3f20*/  REDUX UR5, R0 ;  /* 0x00000000000573c4 */ /* 0x000ee20000000000 */
[----:B-1----:R-:W-:Y:S01]  /*3f30*/  ISETP.EQ.U32.AND P0, PT, R2, UR7, PT ;  /* 0x0000000702007c0c */ /* 0x002fe2000bf02070 */
[----:B--2---:R-:W-:Y:S01]  /*3f40*/  IMAD.U32 R2, RZ, RZ, UR4 ;  /* 0x00000004ff027e24 */ /* 0x004fe2000f8e00ff */
[----:B---3--:R-:W-:-:S11]  /*3f50*/  MOV R3, UR5 ;  /* 0x0000000500037c02 */ /* 0x008fd60008000f00 */
[----:B------:R1:W-:Y:S04]  /*3f60*/  @P0 ATOMS.AND RZ, [UR6+0x14], R3 ;  /* 0x00001403ffff098c */ /* 0x0003e8000a800006 */
[----:B------:R1:W-:Y:S01]  /*3f70*/  @P0 ATOMS.AND RZ, [UR6+0x18], R2 ;  /* 0x00001802ffff098c */ /* 0x0003e2000a800006 */
[----:B------:R-:W-:Y:S05]  /*3f80*/  BRA `(.L_x_83) ;  /* 0x0000000000147947 */ /* 0x000fea0003800000 */
.L_x_82:
[----:B------:R-:W-:Y:S02]  /*3f90*/  MOV R2, 0x3fb0 ;  /* 0x00003fb000027802 */ /* 0x000fe40000000f00 */
[----:B---345:R-:W-:Y:S05]  /*3fa0*/  CALL.REL.NOINC `($__internal_0_$__cuda_sm10x_tcgen05_guardrail_trap_col_being_dealloced_not_returned_by_alloc) ;  /* 0x0000004000f87944 */ /* 0x038fea0003c00000 */
[----:B------:R-:W-:Y:S05]  /*3fb0*/  BRA `(.L_x_83) ;  /* 0x0000000000087947 */ /* 0x000fea0003800000 */
.L_x_81:
[----:B------:R-:W-:Y:S02]  /*3fc0*/  MOV R2, 0x3fe0 ;  /* 0x00003fe000027802 */ /* 0x000fe40000000f00 */
[----:B---345:R-:W-:Y:S05]  /*3fd0*/  CALL.REL.NOINC `($__internal_2_$__cuda_sm10x_tcgen05_guardrail_trap_unallocated_columns_being_dealloced) ;  /* 0x0000004400047944 */ /* 0x038fea0003c00000 */
.L_x_83:
[----:B------:R-:W-:Y:S01]  /*3fe0*/  NOP ;  /* 0x0000000000007918 */ /* 0x000fe20000000000 */
[----:B----4-:R-:W-:Y:S05]  /*3ff0*/  EXIT ;  /* 0x000000000000794d */ /* 0x010fea0003800000 */
.L_x_54:
[----:B------:R-:W-:-:S09]  /*4000*/  UISETP.NE.OR UP5, UPT, UR10, 0x3, !UP5 ;  /* 0x000000030a00788c */ /* 0x000fd2000efa5670 */
[----:B------:R-:W-:Y:S05]  /*4010*/  BRA.U UP5, `(.L_x_84) ;  /* 0x0000000d05707547 */ /* 0x000fea000b800000 */
[----:B------:R-:W1:Y:S01]  /*4020*/  LDC R0, c[0x0][0xb30] ;  /* 0x0002cc00ff007b82 */ /* 0x000e620000000800 */
[----:B------:R-:W2:Y:S01]  /*4030*/  LDCU.64 UR8, c[0x0][0x888] ;  /* 0x00011100ff0877ac */ /* 0x000ea20008000a00 */
[----:B------:R-:W-:Y:S02]  /*4040*/  HFMA2 R29, -RZ, RZ, 0, 0 ;  /* 0x00000000ff1d7431 */ /* 0x000fe400000001ff */
[----:B------:R-:W-:Y:S01]  /*4050*/  IMAD.MOV.U32 R31, RZ, RZ, 0x1 ;  /* 0x00000001ff1f7424 */ /* 0x000fe200078e00ff */
[----:B------:R-:W-:Y:S01]  /*4060*/  MOV R23, 0x1000 ;  /* 0x0000100000177802 */ /* 0x000fe20000000f00 */
[----:B------:R-:W3:Y:S01]  /*4070*/  LDCU.64 UR4, c[0x0][0x890] ;  /* 0x00011200ff0477ac */ /* 0x000ee20008000a00 */
[----:B------:R-:W-:Y:S01]  /*4080*/  IMAD.MOV.U32 R30, RZ, RZ, RZ ;  /* 0x000000ffff1e7224 */ /* 0x000fe200078e00ff */
[----:B------:R-:W4:Y:S01]  /*4090*/  LDC R19, c[0x0][0x370] ;  /* 0x0000dc00ff137b82 */ /* 0x000f220000000800 */
[----:B------:R-:W-:Y:S01]  /*40a0*/  UMOV UR7, 0x400 ;  /* 0x0000040000077882 */ /* 0x000fe20000000000 */
[----:B------:R-:W-:-:S02]  /*40b0*/  UPLOP3.LUT UP1, UPT, UPT, UPT, UPT, 0x40, 0x4 ;  /* 0x000000000004789c */ /* 0x000fc40003f2e870 */
[----:B------:R-:W-:-:S04]  /*40c0*/  ULEA UR7, UR37, UR7, 0x18 ;  /* 0x0000000725077291 */ /* 0x000fc8000f8ec0ff */
[----:B------:R-:W4:Y:S01]  /*40d0*/  LDC R2, c[0x0][0xb0c] ;  /* 0x0002c300ff027b82 */ /* 0x000f220000000800 */
[----:B------:R-:W-:Y:S02]  /*40e0*/  UIADD3 UR13, UPT, UPT, UR7, 0x38, URZ ;  /* 0x00000038070d7890 */ /* 0x000fe4000fffe0ff */
[----:B--2---:R-:W-:Y:S02]  /*40f0*/  UISETP.NE.U32.AND UP3, UPT, UR8, URZ, UPT ;  /* 0x000000ff0800728c */ /* 0x004fe4000bf65070 */
[----:B------:R-:W-:Y:S02]  /*4100*/  UIADD3 UR25, UPT, UPT, UR7, 0x30, URZ ;  /* 0x0000003007197890 */ /* 0x000fe4000fffe0ff */
[----:B---3--:R-:W-:Y:S01]  /*4110*/  UISETP.NE.U32.AND UP4, UPT, UR4, URZ, UPT ;  /* 0x000000ff0400728c */ /* 0x008fe2000bf85070 */
[----:B------:R-:W2:Y:S01]  /*4120*/  LDC R18, c[0x0][0xb20] ;  /* 0x0002c800ff127b82 */ /* 0x000ea20000000800 */
[----:B-1----:R-:W-:Y:S01]  /*4130*/  ISETP.NE.AND P1, PT, R0, 0x1, PT ;  /* 0x000000010000780c */ /* 0x002fe20003f25270 */
[----:B------:R-:W-:-:S02]  /*4140*/  UISETP.NE.AND.EX UP3, UPT, UR9, URZ, UPT, UP3 ;  /* 0x000000ff0900728c */ /* 0x000fc4000bf65330 */
[----:B------:R-:W-:Y:S02]  /*4150*/  UPRMT UR13, UR37, 0x654, UR13 ;  /* 0x00000654250d7896 */ /* 0x000fe4000800000d */
[----:B------:R-:W-:Y:S02]  /*4160*/  UISETP.NE.AND.EX UP4, UPT, UR5, URZ, UPT, UP4 ;  /* 0x000000ff0500728c */ /* 0x000fe4000bf85340 */
[----:B------:R-:W1:Y:S08]  /*4170*/  LDC.64 R32, c[0x0][0x348] ;  /* 0x0000d200ff207b82 */ /* 0x000e700000000a00 */
[----:B------:R-:W3:Y:S08]  /*4180*/  LDC.64 R16, c[0x0][0xb10] ;  /* 0x0002c400ff107b82 */ /* 0x000ef00000000a00 */
[----:B------:R-:W1:Y:S08]  /*4190*/  LDC.64 R6, c[0x0][0xb18] ;  /* 0x0002c600ff067b82 */ /* 0x000e700000000a00 */
[----:B------:R-:W1:Y:S08]  /*41a0*/  LDC.64 R4, c[0x0][0xb28] ;  /* 0x0002ca00ff047b82 */ /* 0x000e700000000a00 */
[----:B--2-4-:R-:W1:Y:S02]  /*41b0*/  LDC R22, c[0x0][0x374] ;  /* 0x0000dd00ff167b82 */ /* 0x014e640000000800 */
.L_x_93:
[C---:B------:R-:W-:Y:S02]  /*41c0*/  LEA R0, R30.reuse, UR7, 0x3 ;  /* 0x000000071e007c11 */ /* 0x040fe4000f8e18ff */
[----:B------:R-:W-:Y:S02]  /*41d0*/  SHF.L.U32 R3, R29, 0x1f, RZ ;  /* 0x0000001f1d037819 */ /* 0x000fe400000006ff */
[----:B------:R-:W-:Y:S02]  /*41e0*/  LEA R24, R30, UR7, 0x4 ;  /* 0x000000071e187c11 */ /* 0x000fe4000f8e20ff */
[----:B--2---:R-:W2:Y:S02]  /*41f0*/  SYNCS.PHASECHK.TRANS64.TRYWAIT P0, [R0+URZ+0x60], R3 ;  /* 0x00006003000075a7 */ /* 0x004ea400080011ff */
[----:B--2---:R-:W-:Y:S05]  /*4200*/  @!P0 BRA `(.L_x_85) ;  /* 0x0000003c009c8947 */ /* 0x004fea0003800000 */
.L_x_150:
[----:B------:R-:W-:Y:S01]  /*4210*/  ISETP.GE.AND P0, PT, R40, 0x1, PT ;  /* 0x000000012800780c */ /* 0x000fe20003f06270 */
[----:B------:R-:W4:Y:S01]  /*4220*/  LDS.128 R24, [R24+0xf0] ;  /* 0x0000f00018187984 */ /* 0x000f220000000c00 */
[----:B--2---:R-:W-:Y:S01]  /*4230*/  VIADD R0, R0, 0x70 ;  /* 0x0000007000007836 */ /* 0x004fe20000000000 */
[----:B------:R-:W-:Y:S01]  /*4240*/  @!PT LDS RZ, [RZ] ;  /* 0x00000000fffff984 */ /* 0x000fe20000000800 */
[----:B------:R-:W-:Y:S01]  /*4250*/  @!PT LDS RZ, [RZ] ;  /* 0x00000000fffff984 */ /* 0x000fe20000000800 */
[----:B------:R-:W-:Y:S01]  /*4260*/  @!PT LDS RZ, [RZ] ;  /* 0x00000000fffff984 */ /* 0x000fe20000000800 */
[----:B------:R-:W-:Y:S01]  /*4270*/  @!PT LDS RZ, [RZ] ;  /* 0x00000000fffff984 */ /* 0x000fe20000000800 */
[----:B------:R2:W-:Y:S06]  /*4280*/  MEMBAR.ALL.CTA ;  /* 0x0000000000007992 */ /* 0x0005ec0000008000 */
[----:B--2---:R-:W2:Y:S01]  /*4290*/  FENCE.VIEW.ASYNC.S ;  /* 0x00000000000073c6 */ /* 0x004ea20000000000 */
[----:B------:R-:W-:Y:S04]  /*42a0*/  PRMT R0, RZ, 0x654, R0 ;  /* 0x00000654ff007816 */ /* 0x000fe80000000000 */
[----:B--2---:R2:W-:Y:S01]  /*42b0*/  SYNCS.ARRIVE.TRANS64.RED.A1T0 RZ, [R0+URZ], RZ ;  /* 0x000000ff00ff79a7 */ /* 0x0045e200081004ff */
[----:B----4-:R-:W-:Y:S11]  /*42c0*/  LOP3.LUT P3, RZ, R26, 0x1, RZ, 0xc0, !PT ;  /* 0x000000011aff7812 */ /* 0x010ff6000786c0ff */
[----:B------:R-:W-:Y:S02]  /*42d0*/  @!UPT UIADD3 URZ, UPT, UPT, URZ, URZ, URZ ;  /* 0x000000fffffff290 */ /* 0x000fe4000fffe0ff */
[----:B------:R-:W-:Y:S02]  /*42e0*/  @P3 MOV R13, R24 ;  /* 0x00000018000d3202 */ /* 0x000fe40000000f00 */
[----:B------:R-:W-:Y:S01]  /*42f0*/  @P3 LOP3.LUT R8, R25, 0xffff, RZ, 0xc0, !PT ;  /* 0x0000ffff19083812 */ /* 0x000fe200078ec0ff */
[----:B--2---:R-:W-:Y:S06]  /*4300*/  @!P0 BRA `(.L_x_86) ;  /* 0x0000000000a48947 */ /* 0x004fec0003800000 */
[----:B-1----:R-:W-:Y:S01]  /*4310*/  IMAD.HI.U32 R35, R22, R7, RZ ;  /* 0x0000000716237227 */ /* 0x002fe200078e00ff */
[----:B------:R-:W-:Y:S02]  /*4320*/  ISETP.NE.AND P0, PT, R6, 0x1, PT ;  /* 0x000000010600780c */ /* 0x000fe40003f05270 */
[----:B------:R-:W-:Y:S01]  /*4330*/  ISETP.NE.AND P2, PT, R40, 0x1, PT ;  /* 0x000000012800780c */ /* 0x000fe20003f45270 */
[----:B---3--:R-:W-:Y:S01]  /*4340*/  IMAD.HI.U32 R34, R19, R16, RZ ;  /* 0x0000001013227227 */ /* 0x008fe200078e00ff */
[----:B------:R-:W-:Y:S02]  /*4350*/  SHF.R.U32.HI R35, RZ, R18, R35 ;  /* 0x00000012ff237219 */ /* 0x000fe40000011623 */
[----:B------:R-:W-:Y:S01]  /*4360*/  ISETP.NE.AND P4, PT, R2, 0x1, PT ;  /* 0x000000010200780c */ /* 0x000fe20003f85270 */
[----:B------:R-:W-:Y:S01]  /*4370*/  IMAD.HI.U32 R36, R13, R16, RZ ;  /* 0x000000100d247227 */ /* 0x000fe200078e00ff */
[----:B------:R-:W-:Y:S02]  /*4380*/  SHF.R.U32.HI R34, RZ, R17, R34 ;  /* 0x00000011ff227219 */ /* 0x000fe40000011622 */
[----:B------:R-:W-:Y:S01]  /*4390*/  SEL R3, R22, R35, !P0 ;  /* 0x0000002316037207 */ /* 0x000fe20004000000 */
[C---:B------:R-:W-:Y:S01]  /*43a0*/  IMAD.HI.U32 R35, R8.reuse, R7, RZ ;  /* 0x0000000708237227 */ /* 0x040fe200078e00ff */
[----:B------:R-:W-:Y:S02]  /*43b0*/  SEL R11, R19, R34, !P4 ;  /* 0x00000022130b7207 */ /* 0x000fe40006000000 */
[----:B------:R-:W-:Y:S01]  /*43c0*/  SHF.R.U32.HI R36, RZ, R17, R36 ;  /* 0x00000011ff247219 */ /* 0x000fe20000011624 */
[----:B------:R-:W-:Y:S01]  /*43d0*/  IMAD.HI.U32 R38, R3, R4, RZ ;  /* 0x0000000403267227 */ /* 0x000fe200078e00ff */
[----:B------:R-:W-:Y:S03]  /*43e0*/  SHF.R.U32.HI R35, RZ, R18, R35 ;  /* 0x00000012ff237219 */ /* 0x000fe60000011623 */
[----:B------:R-:W-:Y:S01]  /*43f0*/  IMAD.HI.U32 R34, R11, R4, RZ ;  /* 0x000000040b227227 */ /* 0x000fe200078e00ff */
[----:B------:R-:W-:Y:S02]  /*4400*/  @P2 SHF.R.U32.HI R3, RZ, R5, R38 ;  /* 0x00000005ff032219 */ /* 0x000fe40000011626 */
[----:B------:R-:W-:Y:S02]  /*4410*/  SEL R9, R8, R35, !P0 ;  /* 0x0000002308097207 */ /* 0x000fe40004000000 */
[----:B------:R-:W-:Y:S01]  /*4420*/  @P2 SHF.R.U32.HI R11, RZ, R5, R34 ;  /* 0x00000005ff0b2219 */ /* 0x000fe20000011622 */
[C---:B------:R-:W-:Y:S01]  /*4430*/  IMAD R10, R40.reuse, R3, RZ ;  /* 0x00000003280a7224 */ /* 0x040fe200078e02ff */
[----:B------:R-:W-:Y:S01]  /*4440*/  SEL R3, R13, R36, !P4 ;  /* 0x000000240d037207 */ /* 0x000fe20006000000 */
[C---:B------:R-:W-:Y:S03]  /*4450*/  IMAD.HI.U32 R14, R9.reuse, R4, RZ ;  /* 0x00000004090e7227 */ /* 0x040fe600078e00ff */
[----:B------:R-:W-:Y:S01]  /*4460*/  ISETP.GE.AND P0, PT, R9, R10, PT ;  /* 0x0000000a0900720c */ /* 0x000fe20003f06270 */
[C---:B------:R-:W-:Y:S01]  /*4470*/  IMAD R12, R40.reuse, R11, RZ ;  /* 0x0000000b280c7224 */ /* 0x040fe200078e02ff */
[-C--:B------:R-:W-:Y:S04]  /*4480*/  SHF.R.U32.HI R14, RZ, R5.reuse, R14 ;  /* 0x00000005ff0e7219 */ /* 0x080fe8000001160e */
[----:B------:R-:W-:Y:S02]  /*4490*/  ISETP.GE.OR P0, PT, R3, R12, P0 ;  /* 0x0000000c0300720c */ /* 0x000fe40000706670 */
[----:B------:R-:W-:Y:S05]  /*44a0*/  SEL R15, R9, R14, !P2 ;  /* 0x0000000e090f7207 */ /* 0x000fea0005000000 */
[----:B------:R-:W-:Y:S04]  /*44b0*/  IMAD.MOV R14, RZ, RZ, -R15 ;  /* 0x000000ffff0e7224 */ /* 0x000fe800078e0a0f */
[----:B------:R-:W-:Y:S02]  /*44c0*/  IMAD R14, R40, R14, R9 ;  /* 0x0000000e280e7224 */ /* 0x000fe400078e0209 */
[C---:B------:R-:W-:Y:S05]  /*44d0*/  @!P0 IMAD.HI.U32 R10, R3.reuse, R4, RZ ;  /* 0x00000004030a8227 */ /* 0x040fea00078e00ff */
[----:B------:R-:W-:Y:S04]  /*44e0*/  @!P0 SHF.R.U32.HI R10, RZ, R5, R10 ;  /* 0x00000005ff0a8219 */ /* 0x000fe8000001160a */
[----:B------:R-:W-:Y:S01]  /*44f0*/  @!P0 SEL R0, R3, R10, !P2 ;  /* 0x0000000a03008207 */ /* 0x000fe20005000000 */
[----:B------:R-:W-:Y:S03]  /*4500*/  IMAD.MOV R10, RZ, RZ, -R3 ;  /* 0x000000ffff0a7224 */ /* 0x000fe600078e0a03 */
[----:B------:R-:W-:Y:S01]  /*4510*/  @!P0 IADD3 R15, PT, PT, R15, -R0, RZ ;  /* 0x800000000f0f8210 */ /* 0x000fe20007ffe0ff */
[----:B------:R-:W-:Y:S01]  /*4520*/  @!P0 IMAD R0, R11, R14, R0 ;  /* 0x0000000e0b008224 */ /* 0x000fe200078e0200 */
[----:B------:R-:W-:Y:S01]  /*4530*/  IADD3 R11, PT, PT, -R9, RZ, RZ ;  /* 0x000000ff090b7210 */ /* 0x000fe20007ffe1ff */
[----:B------:R-:W-:Y:S02]  /*4540*/  IMAD R13, R2, R10, R13 ;  /* 0x0000000a020d7224 */ /* 0x000fe400078e020d */
[----:B------:R-:W-:Y:S02]  /*4550*/  @!P0 IMAD R9, R15, R40, R3 ;  /* 0x000000280f098224 */ /* 0x000fe400078e0203 */
[----:B------:R-:W-:Y:S02]  /*4560*/  @!P0 IMAD.MOV.U32 R3, RZ, RZ, R0 ;  /* 0x000000ffff038224 */ /* 0x000fe400078e0000 */
[----:B------:R-:W-:Y:S02]  /*4570*/  IMAD R8, R6, R11, R8 ;  /* 0x0000000b06087224 */ /* 0x000fe400078e0208 */
[----:B------:R-:W-:Y:S02]  /*4580*/  IMAD R13, R3, R2, R13 ;  /* 0x00000002030d7224 */ /* 0x000fe400078e020d */
[----:B------:R-:W-:Y:S02]  /*4590*/  IMAD R8, R9, R6, R8 ;  /* 0x0000000609087224 */ /* 0x000fe400078e0208 */
.L_x_86:
[----:B------:R-:W-:Y:S05]  /*45a0*/  BRA.U UP1, `(.L_x_87) ;  /* 0x0000000101107547 */ /* 0x000fea000b800000 */
[----:B------:R-:W-:Y:S04]  /*45b0*/  MOV R0, UR6 ;  /* 0x0000000600007c02 */ /* 0x000fe80008000f00 */
[----:B------:R-:W-:Y:S04]  /*45c0*/  SHF.L.U32 R3, R0, 0x1f, RZ ;  /* 0x0000001f00037819 */ /* 0x000fe800000006ff */
[----:B------:R-:W2:Y:S02]  /*45d0*/  SYNCS.PHASECHK.TRANS64.TRYWAIT P0, [UR7+0x58], R3 ;  /* 0x00005803ff0075a7 */ /* 0x000ea40008001107 */
[----:B--2---:R-:W-:Y:S05]  /*45e0*/  @!P0 BRA `(.L_x_88) ;  /* 0x0000003800b88947 */ /* 0x004fea0003800000 */
.L_x_87:
[----:B------:R-:W-:Y:S02]  /*45f0*/  R2UR UR26, R20 ;  /* 0x00000000141a72ca */ /* 0x000fe400000e0000 */
[----:B------:R-:W-:Y:S02]  /*4600*/  R2UR UR27, R21 ;  /* 0x00000000151b72ca */ /* 0x000fe400000e0000 */
[----:B------:R-:W-:Y:S02]  /*4610*/  ISETP.NE.U32.AND P2, PT, RZ, UR4, PT ;  /* 0x00000004ff007c0c */ /* 0x000fe4000bf45070 */
[----:B------:R-:W-:Y:S02]  /*4620*/  SHF.L.U32 R12, R31, 0x1f, RZ ;  /* 0x0000001f1f0c7819 */ /* 0x000fe400000006ff */
[----:B------:R-:W-:Y:S05]  /*4630*/  ISETP.NE.AND.EX P2, PT, RZ, UR5, PT, P2 ;  /* 0x00000005ff007c0c */ /* 0x000fea000bf45320 */
[----:B------:R-:W-:Y:S02]  /*4640*/  USHF.L.U32 UR26, UR26, 0x7, URZ ;  /* 0x000000071a1a7899 */ /* 0x000fe400080006ff */
[----:B------:R-:W-:Y:S01]  /*4650*/  USHF.L.U32 UR27, UR27, 0x6, URZ ;  /* 0x000000061b1b7899 */ /* 0x000fe200080006ff */
[----:B------:R-:W-:Y:S11]  /*4660*/  BRA.U !UP4, `(.L_x_89) ;  /* 0x000000010c347547 */ /* 0x000ff6000b800000 */
[----:B------:R-:W-:Y:S01]  /*4670*/  UPLOP3.LUT UP0, UPT, UPT, UPT, UP3, 0x80, 0x8 ;  /* 0x000000000008789c */ /* 0x000fe20003f0f030 */
[----:B--2---:R-:W-:Y:S02]  /*4680*/  HFMA2 R0, -RZ, RZ, 0, 5.9604644775390625e-08 ;  /* 0x00000001ff007431 */ /* 0x004fe400000001ff */
[----:B------:R-:W-:Y:S03]  /*4690*/  IMAD.MOV.U32 R95, RZ, RZ, 0x1 ;  /* 0x00000001ff5f7424 */ /* 0x000fe600078e00ff */
[----:B------:R-:W-:Y:S05]  /*46a0*/  PLOP3.LUT P0, PT, PT, PT, UP0, 0x80, 0x8 ;  /* 0x000000000008781c */ /* 0x000fea0003f0f008 */
[----:B------:R-:W2:Y:S01]  /*46b0*/  @UP0 LDCU.64 UR10, c[0x0][0x888] ;  /* 0x00011100ff0a07ac */ /* 0x000ea20008000a00 */
[----:B------:R-:W-:Y:S07]  /*46c0*/  @UP0 UIMAD UR8, UR36, UR4, URZ ;  /* 0x00000004240802a4 */ /* 0x000fee000f8e02ff */
[----:B------:R-:W-:Y:S01]  /*46d0*/  @!P0 PRMT R95, R0, 0x7610, R95 ;  /* 0x00007610005f8816 */ /* 0x000fe2000000005f */
[----:B--2---:R-:W-:Y:S03]  /*46e0*/  @UP0 UIMAD.WIDE UR10, UR8, 0x4, UR10 ;  /* 0x00000004080a08a5 */ /* 0x004fe6000f8e020a */
[----:B------:R-:W2:Y:S03]  /*46f0*/  @!UP0 LDCU UR8, c[0x0][0x880] ;  /* 0x00011000ff0887ac */ /* 0x000ea60008000800 */
[----:B------:R-:W-:Y:S01]  /*4700*/  IMAD.U32 R10, RZ, RZ, UR10 ;  /* 0x0000000aff0a7e24 */ /* 0x000fe2000f8e00ff */
[----:B------:R-:W-:Y:S05]  /*4710*/  MOV R11, UR11 ;  /* 0x0000000b000b7c02 */ /* 0x000fea0008000f00 */
[----:B-----5:R4:W5:Y:S02]  /*4720*/  @P0 LDG.E R49, desc[UR46][R10.64] ;  /* 0x0000002e0a310981 */ /* 0x020964000c1e1900 */
[----:B--2-4-:R-:W-:Y:S07]  /*4730*/  @!P0 IMAD.U32 R49, RZ, RZ, UR8 ;  /* 0x00000008ff318e24 */ /* 0x014fee000f8e00ff */
.L_x_89:
[----:B-----5:R-:W-:Y:S01]  /*4740*/  @!P2 FSETP.EQ.AND P0, PT, R49, RZ, PT ;  /* 0x000000ff3100a20b */ /* 0x020fe20003f02000 */
[----:B------:R-:W-:Y:S01]  /*4750*/  @!UPT UIADD3 URZ, UPT, UPT, URZ, URZ, URZ ;  /* 0x000000fffffff290 */ /* 0x000fe2000fffe0ff */
[----:B------:R-:W-:Y:S11]  /*4760*/  @!P2 BRA `(.L_x_90) ;  /* 0x000000000014a947 */ /* 0x000ff60003800000 */
[----:B------:R-:W-:Y:S02]  /*4770*/  LOP3.LUT P2, RZ, R95, 0xff, RZ, 0xc0, !PT ;  /* 0x000000ff5fff7812 */ /* 0x000fe4000784c0ff */
[----:B------:R-:W-:Y:S04]  /*4780*/  PLOP3.LUT P0, PT, PT, PT, UP0, 0x80, 0x8 ;  /* 0x000000000008781c */ /* 0x000fe80003f0f008 */
[----:B------:R-:W-:Y:S07]  /*4790*/  PLOP3.LUT P0, PT, P0, PT, PT, 0x8, 0x80 ;  /* 0x000000000080781c */ /* 0x000fee000070e170 */
[----:B------:R-:W-:Y:S11]  /*47a0*/  @P2 FSETP.EQ.AND P0, PT, R49, RZ, PT ;  /* 0x000000ff3100220b */ /* 0x000ff60003f02000 */
[----:B------:R-:W-:Y:S02]  /*47b0*/  @!UPT UIADD3 URZ, UPT, UPT, URZ, URZ, URZ ;  /* 0x000000fffffff290 */ /* 0x000fe4000fffe0ff */
.L_x_90:
[----:B------:R-:W4:Y:S01]  /*47c0*/  SYNCS.PHASECHK.TRANS64.TRYWAIT P2, [UR7+0x40], R12 ;  /* 0x0000400cff0075a7 */ /* 0x000f220008041107 */
[----:B------:R-:W-:Y:S04]  /*47d0*/  ELECT P4, URZ, PT ;  /* 0x0000000000ff782f */ /* 0x000fe80003880000 */
[----:B------:R-:W-:Y:S11]  /*47e0*/  PLOP3.LUT P4, PT, P0, P4, PT, 0xf2, 0x2f ;  /* 0x00000000002f781c */ /* 0x000ff60000789e72 */
[----:B------:R-:W-:Y:S02]  /*47f0*/  @!UPT UIADD3 URZ, UPT, UPT, URZ, URZ, URZ ;  /* 0x000000fffffff290 */ /* 0x000fe4000fffe0ff */
[----:B-1----:R-:W-:Y:S05]  /*4800*/  @!P4 IADD3 R21, P0, PT, R32, 0x580, RZ ;  /* 0x000005802015c810 */ /* 0x002fea0007f1e0ff */
[----:B------:R-:W-:Y:S01]  /*4810*/  @!P4 IMAD.X R20, RZ, RZ, R33, P0 ;  /* 0x000000ffff14c224 */ /* 0x000fe200000e0621 */
[----:B----4-:R-:W-:Y:S07]  /*4820*/  @!P2 BRA `(.L_x_91) ;  /* 0x000000380040a947 */ /* 0x010fee0003800000 */
.L_x_153:
[----:B------:R-:W4:Y:S01]  /*4830*/  LDC.64 R14, c[0x0][0xb10] ;  /* 0x0002c400ff0e7b82 */ /* 0x000f220000000a00 */
[----:B------:R-:W-:Y:S01]  /*4840*/  @!P4 R2UR UR9, R21 ;  /* 0x000000001509c2ca */ /* 0x000fe200000e0000 */
[----:B------:R-:W-:Y:S01]  /*4850*/  VOTEU.ALL UP1, P4 ;  /* 0x0000000000ff7886 */ /* 0x000fe20002020000 */
[----:B------:R-:W-:Y:S01]  /*4860*/  @!P4 R2UR UR8, R20 ;  /* 0x000000001408c2ca */ /* 0x000fe200000e0000 */
[----:B------:R-:W-:Y:S01]  /*4870*/  VOTEU.ALL UP2, P4 ;  /* 0x0000000000ff7886 */ /* 0x000fe20002040000 */
[----:B------:R-:W-:Y:S03]  /*4880*/  UMOV UR16, 0x0 ;  /* 0x0000000000107882 */ /* 0x000fe60000000000 */
[----:B------:R-:W5:Y:S01]  /*4890*/  LDC.64 R10, c[0x0][0xb18] ;  /* 0x0002c600ff0a7b82 */ /* 0x000f620000000a00 */
[----:B------:R-:W-:Y:S01]  /*48a0*/  @!UP1 UIADD3 UR24, UPT, UPT, UR7, 0x200, URZ ;  /* 0x0000020007189890 */ /* 0x000fe2000fffe0ff */
[----:B------:R-:W-:Y:S01]  /*48b0*/  @P3 SHF.R.U32.HI R28, RZ, 0x10, R25 ;  /* 0x00000010ff1c3819 */ /* 0x000fe20000011619 */
[----:B------:R-:W-:Y:S01]  /*48c0*/  UMOV UR17, 0x10000000 ;  /* 0x1000000000117882 */ /* 0x000fe20000000000 */
[----:B------:R-:W-:Y:S01]  /*48d0*/  UMOV UR28, UR36 ;  /* 0x00000024001c7c82 */ /* 0x000fe20008000000 */
[----:B------:R-:W-:Y:S03]  /*48e0*/  @!UP1 UIADD3 UR10, UPT, UPT, UR26, 0x40, URZ ;  /* 0x000000401a0a9890 */ /* 0x000fe6000fffe0ff */
[----:B--2---:R-:W2:Y:S01]  /*48f0*/  @!P1 LDC R0, c[0x0][0xb20] ;  /* 0x0002c800ff009b82 */ /* 0x004ea20000000800 */
[----:B------:R-:W-:Y:S01]  /*4900*/  UMOV UR11, UR27 ;  /* 0x0000001b000b7c82 */ /* 0x000fe20008000000 */
[----:B------:R-:W-:Y:S01]  /*4910*/  IMAD.U32 R20, RZ, RZ, UR9 ;  /* 0x00000009ff147e24 */ /* 0x000fe2000f8e00ff */
[----:B------:R-:W-:Y:S05]  /*4920*/  UMOV UR9, UR25 ;  /* 0x0000001900097c82 */ /* 0x000fea0008000000 */
[----:B-1----:R-:W1:Y:S01]  /*4930*/  @!P1 LDC R3, c[0x0][0xb0c] ;  /* 0x0002c300ff039b82 */ /* 0x002e620000000800 */
[----:B------:R-:W-:Y:S01]  /*4940*/  IMAD.U32 R21, RZ, RZ, UR8 ;  /* 0x00000008ff157e24 */ /* 0x000fe2000f8e00ff */
[----:B------:R-:W-:Y:S01]  /*4950*/  @!UP1 UIADD3 UR8, UPT, UPT, UR7, 0xa00, URZ ;  /* 0x00000a0007089890 */ /* 0x000fe2000fffe0ff */
[----:B------:R-:W-:Y:S01]  /*4960*/  @!P4 R2UR UR18, R20 ;  /* 0x000000001412c2ca */ /* 0x000fe200000e0000 */
[----:B------:R-:W-:Y:S01]  /*4970*/  VOTEU.ALL UP1, P4 ;  /* 0x0000000000ff7886 */ /* 0x000fe20002020000 */
[----:B------:R-:W-:Y:S01]  /*4980*/  @!P4 IMAD.MOV.U32 R20, RZ, RZ, 0x1000 ;  /* 0x00001000ff14c424 */ /* 0x000fe200078e00ff */
[----:B------:R-:W-:Y:S01]  /*4990*/  @!P4 R2UR UR19, R21 ;  /* 0x000000001513c2ca */ /* 0x000fe200000e0000 */
[----:B------:R-:W-:Y:S01]  /*49a0*/  UMOV UR12, UR36 ;  /* 0x00000024000c7c82 */ /* 0x000fe20008000000 */
[----:B------:R-:W-:Y:S01]  /*49b0*/  UPRMT UR14, UR37, 0x654, UR25 ;  /* 0x00000654250e7896 */ /* 0x000fe20008000019 */
[----:B------:R-:W-:Y:S10]  /*49c0*/  VIADD R30, R30, 0x1 ;  /* 0x000000011e1e7836 */ /* 0x000ff40000000000 */
[----:B------:R1:W-:Y:S02]  /*49d0*/  @!UP2 UTMALDG.3D [UR24], [UR18], desc[UR16] ;  /* 0x000010181200a5b4 */ /* 0x0003e40008011000 */
[----:B-1----:R-:W-:Y:S01]  /*49e0*/  @!P1 ISETP.NE.AND P2, PT, R3, 0x1, PT ;  /* 0x000000010300980c */ /* 0x002fe20003f45270 */
[C---:B----4-:R-:W-:Y:S01]  /*49f0*/  @!P1 IMAD.HI.U32 R14, R13.reuse, R14, RZ ;  /* 0x0000000e0d0e9227 */ /* 0x050fe200078e00ff */
[----:B-----5:R-:W-:Y:S01]  /*4a00*/  @!P1 ISETP.NE.AND P0, PT, R10, 0x1, PT ;  /* 0x000000010a00980c */ /* 0x020fe20003f05270 */
[----:B------:R1:W-:Y:S01]  /*4a10*/  @!UP1 UTMALDG.3D [UR8], [UR18], desc[UR16] ;  /* 0x00001008120095b4 */ /* 0x0003e20008011000 */
[----:B------:R1:W-:Y:S01]  /*4a20*/  @!P4 SYNCS.ARRIVE.TRANS64.RED.A0TR RZ, [UR7+0x30], R20 ;  /* 0x00003014ffffc9a7 */ /* 0x0003e20008300407 */
[C---:B------:R-:W-:Y:S01]  /*4a30*/  @!P1 IMAD.HI.U32 R11, R8.reuse, R11, RZ ;  /* 0x0000000b080b9227 */ /* 0x040fe200078e00ff */
[----:B------:R-:W-:Y:S04]  /*4a40*/  @!P1 SHF.R.U32.HI R14, RZ, R15, R14 ;  /* 0x0000000fff0e9219 */ /* 0x000fe8000001160e */
[----:B--2---:R-:W-:Y:S02]  /*4a50*/  @!P1 SHF.R.U32.HI R9, RZ, R0, R11 ;  /* 0x00000000ff099219 */ /* 0x004fe4000001160b */
[----:B------:R-:W-:Y:S02]  /*4a60*/  @!P1 SEL R14, R13, R14, !P2 ;  /* 0x0000000e0d0e9207 */ /* 0x000fe40005000000 */
[----:B------:R-:W-:Y:S05]  /*4a70*/  @!P1 SEL R9, R8, R9, !P0 ;  /* 0x0000000908099207 */ /* 0x000fea0004000000 */
[----:B------:R-:W-:Y:S01]  /*4a80*/  @!P1 IMAD.IADD R0, R9, 0x1, -R14 ;  /* 0x0000000109009824 */ /* 0x000fe200078e0a0e */
[----:B------:R-:W-:Y:S01]  /*4a90*/  SYNCS.ARRIVE.TRANS64.RED.A1T0 RZ, [UR14], RZ ;  /* 0x000000ffffff79a7 */ /* 0x000fe2000810040e */
[----:B------:R-:W-:Y:S02]  /*4aa0*/  @!P1 IMAD.IADD R9, R14, 0x1, -R9 ;  /* 0x000000010e099824 */ /* 0x000fe400078e0a09 */
[----:B------:R-:W-:Y:S02]  /*4ab0*/  @!P1 IMAD R13, R0, R3, R13 ;  /* 0x00000003000d9224 */ /* 0x000fe400078e020d */
[----:B------:R-:W-:Y:S01]  /*4ac0*/  @!P1 IMAD R8, R9, R10, R8 ;  /* 0x0000000a09089224 */ /* 0x000fe200078e0208 */
[----:B------:R-:W2:Y:S02]  /*4ad0*/  SYNCS.PHASECHK.TRANS64.TRYWAIT P5, [UR7+0x48], R12 ;  /* 0x0000480cff0075a7 */ /* 0x000ea400080a1107 */
[----:B-12---:R-:W-:Y:S05]  /*4ae0*/  @!P5 BRA `(.L_x_92) ;  /* 0x0000003400a8d947 */ /* 0x006fea0003800000 */
.L_x_155:
[----:B-1----:R-:W-:Y:S01]  /*4af0*/  @!P4 IADD3 R3, P0, PT, R32, 0x580, RZ ;  /* 0x000005802003c810 */ /* 0x002fe20007f1e0ff */
[----:B------:R-:W-:Y:S01]  /*4b00*/  VOTEU.ALL UP1, P4 ;  /* 0x0000000000ff7886 */ /* 0x000fe20002020000 */
[----:B------:R-:W-:Y:S01]  /*4b10*/  VOTEU.ALL UP2, P4 ;  /* 0x0000000000ff7886 */ /* 0x000fe20002040000 */
[----:B------:R-:W-:Y:S01]  /*4b20*/  UMOV UR14, 0x0 ;  /* 0x00000000000e7882 */ /* 0x000fe20000000000 */
[----:B------:R-:W-:Y:S01]  /*4b30*/  @!P4 R2UR UR9, R3 ;  /* 0x000000000309c2ca */ /* 0x000fe200000e0000 */
[----:B------:R-:W-:Y:S01]  /*4b40*/  @!P4 IMAD.X R0, RZ, RZ, R33, P0 ;  /* 0x000000ffff00c224 */ /* 0x000fe200000e0621 */
[----:B------:R-:W-:Y:S01]  /*4b50*/  @!UP1 UIADD3 UR17, UPT, UPT, UR7, 0x38, URZ ;  /* 0x0000003807119890 */ /* 0x000fe2000fffe0ff */
[----:B------:R-:W-:Y:S01]  /*4b60*/  ISETP.NE.AND P0, PT, R30, 0x2, PT ;  /* 0x000000021e00780c */ /* 0x000fe20003f05270 */
[----:B------:R-:W-:Y:S01]  /*4b70*/  @!UP1 UIADD3 UR18, UPT, UPT, UR26, 0x20, URZ ;  /* 0x000000201a129890 */ /* 0x000fe2000fffe0ff */
[----:B------:R-:W-:Y:S01]  /*4b80*/  LOP3.LUT R31, R31, 0x1, RZ, 0x3c, !PT ;  /* 0x000000011f1f7812 */ /* 0x000fe200078e3cff */
[----:B------:R-:W-:Y:S01]  /*4b90*/  @!UP1 UIADD3 UR16, UPT, UPT, UR7, 0x1200, URZ ;  /* 0x0000120007109890 */ /* 0x000fe2000fffe0ff */
[----:B------:R-:W-:Y:S01]  /*4ba0*/  @!P4 R2UR UR8, R0 ;  /* 0x000000000008c2ca */ /* 0x000fe200000e0000 */
[----:B------:R-:W-:Y:S01]  /*4bb0*/  UMOV UR15, 0x10000000 ;  /* 0x10000000000f7882 */ /* 0x000fe20000000000 */
[----:B------:R-:W-:Y:S01]  /*4bc0*/  UMOV UR19, UR27 ;  /* 0x0000001b00137c82 */ /* 0x000fe20008000000 */
[----:B------:R-:W-:Y:S01]  /*4bd0*/  UMOV UR20, UR36 ;  /* 0x0000002400147c82 */ /* 0x000fe20008000000 */
[----:B------:R-:W-:Y:S01]  /*4be0*/  @!UP1 UIADD3 UR10, UPT, UPT, UR26, 0x60, URZ ;  /* 0x000000601a0a9890 */ /* 0x000fe2000fffe0ff */
[----:B------:R-:W-:Y:S01]  /*4bf0*/  SEL R0, RZ, 0x1, P0 ;  /* 0x00000001ff007807 */ /* 0x000fe20000000000 */
[----:B------:R-:W-:Y:S01]  /*4c00*/  IMAD.U32 R10, RZ, RZ, UR9 ;  /* 0x00000009ff0a7e24 */ /* 0x000fe2000f8e00ff */
[----:B------:R-:W-:Y:S01]  /*4c10*/  UMOV UR11, UR27 ;  /* 0x0000001b000b7c82 */ /* 0x000fe20008000000 */
[----:B------:R-:W-:Y:S01]  /*4c20*/  UMOV UR12, UR36 ;  /* 0x00000024000c7c82 */ /* 0x000fe20008000000 */
[----:B------:R-:W-:Y:S01]  /*4c30*/  UMOV UR9, UR17 ;  /* 0x0000001100097c82 */ /* 0x000fe20008000000 */
[----:B------:R-:W-:Y:S01]  /*4c40*/  @P3 R2UR UR36, R28 ;  /* 0x000000001c2432ca */ /* 0x000fe200000e0000 */
[----:B------:R-:W-:Y:S01]  /*4c50*/  IMAD.IADD R20, R8, 0x1, R94 ;  /* 0x0000000108147824 */ /* 0x000fe200078e025e */
[----:B------:R-:W-:Y:S01]  /*4c60*/  @!P4 R2UR UR22, R10 ;  /* 0x000000000a16c2ca */ /* 0x000fe200000e0000 */
[----:B------:R-:W-:Y:S01]  /*4c70*/  IMAD.U32 R11, RZ, RZ, UR8 ;  /* 0x00000008ff0b7e24 */ /* 0x000fe2000f8e00ff */
[----:B------:R-:W-:Y:S01]  /*4c80*/  @!UP1 UIADD3 UR8, UPT, UPT, UR7, 0x1a00, URZ ;  /* 0x00001a0007089890 */ /* 0x000fe2000fffe0ff */
[----:B------:R-:W-:Y:S01]  /*4c90*/  LOP3.LUT R29, R29, R0, RZ, 0x3c, !PT ;  /* 0x000000001d1d7212 */ /* 0x000fe200078e3cff */
[----:B------:R-:W-:Y:S01]  /*4ca0*/  VOTEU.ALL UP1, P4 ;  /* 0x0000000000ff7886 */ /* 0x000fe20002020000 */
[----:B------:R-:W-:Y:S01]  /*4cb0*/  IMAD.IADD R21, R13, 0x1, R96 ;  /* 0x000000010d157824 */ /* 0x000fe200078e0260 */
[----:B------:R-:W-:Y:S02]  /*4cc0*/  @!P4 R2UR UR23, R11 ;  /* 0x000000000b17c2ca */ /* 0x000fe400000e0000 */
[----:B------:R-:W-:Y:S11]  /*4cd0*/  SEL R30, R30, RZ, P0 ;  /* 0x000000ff1e1e7207 */ /* 0x000ff60000000000 */
[----:B------:R2:W-:Y:S01]  /*4ce0*/  @!UP2 UTMALDG.3D [UR16], [UR22], desc[UR14] ;  /* 0x00000e101600a5b4 */ /* 0x0005e20008011000 */
[----:B------:R2:W-:Y:S01]  /*4cf0*/  @!UP1 UTMALDG.3D [UR8], [UR22], desc[UR14] ;  /* 0x00000e08160095b4 */ /* 0x0005e20008011000 */
[----:B------:R2:W-:Y:S01]  /*4d00*/  @!P4 SYNCS.ARRIVE.TRANS64.RED.A0TR RZ, [UR7+0x38], R23 ;  /* 0x00003817ffffc9a7 */ /* 0x0005e20008300407 */
[----:B------:R-:W-:Y:S01]  /*4d10*/  UPLOP3.LUT UP1, UPT, UPT, UPT, UPT, 0x80, 0x8 ;  /* 0x000000000008789c */ /* 0x000fe20003f2f070 */
[----:B------:R-:W-:Y:S01]  /*4d20*/  SYNCS.ARRIVE.TRANS64.RED.A1T0 RZ, [UR13], RZ ;  /* 0x000000ffffff79a7 */ /* 0x000fe2000810040d */
[----:B------:R-:W-:Y:S09]  /*4d30*/  @P3 BRA `(.L_x_93) ;  /* 0xfffffff400203947 */ /* 0x000ff2000383ffff */
[----:B------:R-:W-:-:S04]  /*4d40*/  SHF.L.U32 R3, R31, 0x1f, RZ ;  /* 0x0000001f1f037819 */ /* 0x000fc800000006ff */
[----:B------:R-:W1:Y:S02]  /*4d50*/  SYNCS.PHASECHK.TRANS64.TRYWAIT P0, [UR7+0x40], R3 ;  /* 0x00004003ff0075a7 */ /* 0x000e640008001107 */
[----:B-1----:R-:W-:Y:S05]  /*4d60*/  @!P0 BRA `(.L_x_94) ;  /* 0x0000003400208947 */ /* 0x002fea0003800000 */
.L_x_157:
[----:B-1----:R-:W-:-:S07]  /*4d70*/  MOV R0, UR7 ;  /* 0x0000000700007c02 */ /* 0x002fce0008000f00 */
.L_x_95:
[----:B-1----:R-:W-:-:S04]  /*4d80*/  SHF.L.U32 R3, R31, 0x1f, RZ ;  /* 0x0000001f1f037819 */ /* 0x002fc800000006ff */
[----:B------:R1:W4:Y:S03]  /*4d90*/  SYNCS.PHASECHK.TRANS64.TRYWAIT P0, [R0+URZ+0x48], R3 ;  /* 0x00004803000075a7 */ /* 0x00032600080011ff */
[----:B----4-:R-:W-:Y:S05]  /*4da0*/  @!P0 NANOSLEEP.SYNCS 0x989680 ;  /* 0x009896800000895d */ /* 0x010fea0003900000 */
[----:B------:R-:W4:Y:S02]  /*4db0*/  @!P0 SYNCS.PHASECHK.TRANS64 P0, [R0+URZ+0x48], R3 ;  /* 0x00004803000085a7 */ /* 0x000f2400080010ff */
[----:B--2-4-:R-:W-:Y:S05]  /*4dc0*/  @P0 EXIT ;  /* 0x000000000000094d */ /* 0x014fea0003800000 */
[----:B------:R-:W-:Y:S05]  /*4dd0*/  BRA `(.L_x_95) ;  /* 0xfffffffc00e87947 */ /* 0x000fea000383ffff */
.L_x_84:
[----:B------:R-:W-:-:S06]  /*4de0*/  UISETP.GE.AND UP1, UPT, UR10, 0x4, UPT ;  /* 0x000000040a00788c */ /* 0x000fcc000bf26270 */
[----:B------:R-:W-:-:S13]  /*4df0*/  PLOP3.LUT P0, PT, PT, PT, UP1, 0x80, 0x8 ;  /* 0x000000000008781c */ /* 0x000fda0003f0f018 */
[----:B------:R-:W-:Y:S05]  /*4e00*/  @!P0 EXIT ;  /* 0x000000000000894d */ /* 0x000fea0003800000 */
[----:B------:R-:W-:Y:S01]  /*4e10*/  BAR.SYNC.DEFER_BLOCKING 0x6, 0xa0 ;  /* 0x0182800000007b1d */ /* 0x000fe20000010000 */
[C---:B------:R-:W-:Y:S01]  /*4e20*/  IMAD.SHL.U32 R101, R109.reuse, 0x20, RZ ;  /* 0x000000206d657824 */ /* 0x040fe200078e00ff */
[----:B------:R-:W-:Y:S01]  /*4e30*/  CS2R R106, SRZ ;  /* 0x00000000006a7805 */ /* 0x000fe2000001ff00 */
[C---:B------:R-:W-:Y:S01]  /*4e40*/  IMAD.SHL.U32 R3, R109.reuse, 0x4, RZ ;  /* 0x000000046d037824 */ /* 0x040fe200078e00ff */
[----:B------:R-:W-:Y:S01]  /*4e50*/  CS2R R104, SRZ ;  /* 0x0000000000687805 */ /* 0x000fe2000001ff00 */
[----:B------:R-:W-:Y:S01]  /*4e60*/  IMAD.U32 R47, R109, 0x10000, RZ ;  /* 0x000100006d2f7824 */ /* 0x000fe200078e00ff */
[----:B------:R-:W-:Y:S02]  /*4e70*/  UMOV UR49, 0x400 ;  /* 0x0000040000317882 */ /* 0x000fe40000000000 */
[----:B------:R-:W1:Y:S01]  /*4e80*/  LDC R99, c[0x0][0x370] ;  /* 0x0000dc00ff637b82 */ /* 0x000e620000000800 */
[----:B------:R-:W-:Y:S01]  /*4e90*/  ULEA UR49, UR37, UR49, 0x18 ;  /* 0x0000003125317291 */ /* 0x000fe2000f8ec0ff */
[C---:B------:R-:W-:Y:S01]  /*4ea0*/  LOP3.LUT R2, R101.reuse, 0x80, RZ, 0xc0, !PT ;  /* 0x0000008065027812 */ /* 0x040fe200078ec0ff */
[----:B------:R-:W-:Y:S01]  /*4eb0*/  IMAD.SHL.U32 R5, R102, 0x400, RZ ;  /* 0x0000040066057824 */ /* 0x000fe200078e00ff */
[C---:B------:R-:W-:Y:S01]  /*4ec0*/  LOP3.LUT R100, R101.reuse, 0xb60, RZ, 0xc0, !PT ;  /* 0x00000b6065647812 */ /* 0x040fe200078ec0ff */
[----:B------:R-:W-:Y:S01]  /*4ed0*/  UIADD3 UR4, UPT, UPT, UR49, 0x2200, URZ ;  /* 0x0000220031047890 */ /* 0x000fe2000fffe0ff */
[----:B------:R-:W-:Y:S01]  /*4ee0*/  LOP3.LUT R3, R2, 0x10, R3, 0xf8, !PT ;  /* 0x0000001002037812 */ /* 0x000fe200078ef803 */
[----:B------:R-:W-:Y:S01]  /*4ef0*/  IMAD.SHL.U32 R2, R102, 0x200000, RZ ;  /* 0x0020000066027824 */ /* 0x000fe200078e00ff */
[----:B------:R-:W2:Y:S01]  /*4f00*/  LDC R42, c[0x0][0xb0c] ;  /* 0x0002c300ff2a7b82 */ /* 0x000ea20000000800 */
[----:B------:R-:W-:Y:S01]  /*4f10*/  LOP3.LUT R100, R100, 0x400, R5, 0xf8, !PT ;  /* 0x0000040064647812 */ /* 0x000fe200078ef805 */
[----:B------:R-:W-:Y:S01]  /*4f20*/  IMAD.MOV.U32 R44, RZ, RZ, RZ ;  /* 0x000000ffff2c7224 */ /* 0x000fe200078e00ff */
[----:B------:R-:W-:Y:S01]  /*4f30*/  LOP3.LUT P0, RZ, R101, 0x80, RZ, 0xc0, !PT ;  /* 0x0000008065ff7812 */ /* 0x000fe2000780c0ff */
[----:B------:R-:W-:Y:S01]  /*4f40*/  IMAD.MOV.U32 R112, RZ, RZ, RZ ;  /* 0x000000ffff707224 */ /* 0x000fe200078e00ff */
[----:B------:R-:W-:Y:S01]  /*4f50*/  LOP3.LUT R2, R2, 0x200000, RZ, 0xc0, !PT ;  /* 0x0020000002027812 */ /* 0x000fe200078ec0ff */
[----:B------:R-:W-:Y:S01]  /*4f60*/  IMAD.U32 R108, RZ, RZ, UR4 ;  /* 0x00000004ff6c7e24 */ /* 0x000fe2000f8e00ff */
[----:B------:R-:W-:Y:S01]  /*4f70*/  LOP3.LUT R100, R100, R3, RZ, 0xfc, !PT ;  /* 0x0000000364647212 */ /* 0x000fe200078efcff */
[----:B------:R-:W3:Y:S01]  /*4f80*/  LDC R97, c[0x0][0xb20] ;  /* 0x0002c800ff617b82 */ /* 0x000ee20000000800 */
[----:B------:R-:W4:Y:S01]  /*4f90*/  LDS R0, [UR49+0x110] ;  /* 0x00011031ff007984 */ /* 0x000f220008000800 */
[----:B------:R-:W-:Y:S01]  /*4fa0*/  LOP3.LUT R47, R2, 0x400000, R47, 0xf8, !PT ;  /* 0x00400000022f7812 */ /* 0x000fe200078ef82f */
[----:B------:R-:W1:Y:S01]  /*4fb0*/  LDCU.64 UR52, c[0x0][0x348] ;  /* 0x00006900ff3477ac */ /* 0x000e620008000a00 */
[----:B------:R-:W-:-:S02]  /*4fc0*/  P2R R2, PR, RZ, 0x1 ;  /* 0x00000001ff027803 */ /* 0x000fc40000000000 */
[----:B------:R-:W-:Y:S01]  /*4fd0*/  LOP3.LUT R109, R109, 0x60, RZ, 0xc0, !PT ;  /* 0x000000606d6d7812 */ /* 0x000fe200078ec0ff */
[----:B------:R-:W1:Y:S01]  /*4fe0*/  LDCU.64 UR38, c[0x0][0x888] ;  /* 0x00011100ff2677ac */ /* 0x000e620008000a00 */
[----:B------:R-:W1:Y:S01]  /*4ff0*/  LDC R41, c[0x0][0xb30] ;  /* 0x0002cc00ff297b82 */ /* 0x000e620000000800 */
[----:B------:R-:W1:Y:S01]  /*5000*/  LDCU.64 UR44, c[0x0][0x890] ;  /* 0x00011200ff2c77ac */ /* 0x000e620008000a00 */
[----:B------:R-:W-:-:S06]  /*5010*/  UIADD3 UR48, UPT, UPT, UR49, 0x200, URZ ;  /* 0x0000020031307890 */ /* 0x000fcc000fffe0ff */
[----:B------:R-:W1:Y:S08]  /*5020*/  LDC.64 R92, c[0x0][0xb10] ;  /* 0x0002c400ff5c7b82 */ /* 0x000e700000000a00 */
[----:B------:R-:W1:Y:S08]  /*5030*/  LDC.64 R38, c[0x0][0xb18] ;  /* 0x0002c600ff267b82 */ /* 0x000e700000000a00 */
[----:B------:R-:W1:Y:S08]  /*5040*/  LDC.64 R36, c[0x0][0xb28] ;  /* 0x0002ca00ff247b82 */ /* 0x000e700000000a00 */
[----:B------:R-:W1:Y:S01]  /*5050*/  LDC.64 R90, c[0x0][0x8b0] ;  /* 0x00022c00ff5a7b82 */ /* 0x000e620000000a00 */
[----:B----4-:R-:W-:-:S07]  /*5060*/  IMAD.IADD R47, R0, 0x1, R47 ;  /* 0x00000001002f7824 */ /* 0x010fce00078e022f */
[----:B------:R-:W4:Y:S08]  /*5070*/  LDC.64 R88, c[0x0][0x8a8] ;  /* 0x00022a00ff587b82 */ /* 0x000f300000000a00 */
[----:B--23--:R-:W1:Y:S02]  /*5080*/  LDC R98, c[0x0][0x374] ;  /* 0x0000dd00ff627b82 */ /* 0x00ce640000000800 */
.L_x_121:
[----:B------:R-:W-:Y:S02]  /*5090*/  LEA R0, R112, UR49, 0x3 ;  /* 0x0000003170007c11 */ /* 0x000fe4000f8e18ff */
[----:B------:R-:W-:Y:S02]  /*50a0*/  SHF.L.U32 R3, R106, 0x1f, RZ ;  /* 0x0000001f6a037819 */ /* 0x000fe400000006ff */
[----:B------:R-:W-:Y:S02]  /*50b0*/  LEA R16, R112, UR49, 0x4 ;  /* 0x0000003170107c11 */ /* 0x000fe4000f8e20ff */
[----:B------:R-:W2:Y:S02]  /*50c0*/  SYNCS.PHASECHK.TRANS64.TRYWAIT P0, [R0+URZ+0x60], R3 ;  /* 0x00006003000075a7 */ /* 0x000ea400080011ff */
[----:B-12---:R-:W-:Y:S05]  /*50d0*/  @!P0 BRA `(.L_x_96) ;  /* 0x00000030005c8947 */ /* 0x006fea0003800000 */
.L_x_158:
[----:B------:R-:W3:Y:S01]  /*50e0*/  LDC.64 R12, c[0x0][0xb10] ;  /* 0x0002c400ff0c7b82 */ /* 0x000ee20000000a00 */
[----:B------:R-:W4:Y:S01]  /*50f0*/  LDS.128 R16, [R16+0xf0] ;  /* 0x0000f00010107984 */ /* 0x000f220000000c00 */
[----:B-1----:R-:W-:Y:S01]  /*5100*/  ISETP.NE.AND P1, PT, R41, 0x1, PT ;  /* 0x000000012900780c */ /* 0x002fe20003f25270 */
[----:B--2---:R-:W-:Y:S01]  /*5110*/  VIADD R0, R0, 0x70 ;  /* 0x0000007000007836 */ /* 0x004fe20000000000 */
[----:B------:R-:W-:Y:S04]  /*5120*/  ISETP.GE.AND P0, PT, R40, 0x1, PT ;  /* 0x000000012800780c */ /* 0x000fe80003f06270 */
[----:B------:R-:W1:Y:S01]  /*5130*/  LDC.64 R10, c[0x0][0xb18] ;  /* 0x0002c600ff0a7b82 */ /* 0x000e620000000a00 */
[----:B------:R-:W-:Y:S01]  /*5140*/  PRMT R0, RZ, 0x654, R0 ;  /* 0x00000654ff007816 */ /* 0x000fe20000000000 */
[----:B------:R-:W-:Y:S01]  /*5150*/  @!PT LDS RZ, [RZ] ;  /* 0x00000000fffff984 */ /* 0x000fe20000000800 */
[----:B------:R-:W-:Y:S01]  /*5160*/  @!PT LDS RZ, [RZ] ;  /* 0x00000000fffff984 */ /* 0x000fe20000000800 */
[----:B------:R-:W-:Y:S01]  /*5170*/  @!PT LDS RZ, [RZ] ;  /* 0x00000000fffff984 */ /* 0x000fe20000000800 */
[----:B------:R-:W-:Y:S01]  /*5180*/  @!PT LDS RZ, [RZ] ;  /* 0x00000000fffff984 */ /* 0x000fe20000000800 */
[----:B------:R2:W-:Y:S06]  /*5190*/  MEMBAR.ALL.CTA ;  /* 0x0000000000007992 */ /* 0x0005ec0000008000 */
[----:B--2---:R-:W2:Y:S01]  /*51a0*/  FENCE.VIEW.ASYNC.S ;  /* 0x00000000000073c6 */ /* 0x004ea20000000000 */
[----:B------:R-:W1:Y:S08]  /*51b0*/  @!P1 LDC R14, c[0x0][0xb20] ;  /* 0x0002c800ff0e9b82 */ /* 0x000e700000000800 */
[----:B------:R-:W1:Y:S01]  /*51c0*/  @!P1 LDC R9, c[0x0][0xb0c] ;  /* 0x0002c300ff099b82 */ /* 0x000e620000000800 */
[----:B--2---:R2:W-:Y:S01]  /*51d0*/  SYNCS.ARRIVE.TRANS64.RED.A1T0 RZ, [R0+URZ], RZ ;  /* 0x000000ff00ff79a7 */ /* 0x0045e200081004ff */
[----:B----4-:R-:W-:Y:S04]  /*51e0*/  LOP3.LUT P4, RZ, R18, 0x1, RZ, 0xc0, !PT ;  /* 0x0000000112ff7812 */ /* 0x010fe8000788c0ff */
[----:B------:R-:W-:Y:S09]  /*51f0*/  P2R R110, PR, RZ, 0x10 ;  /* 0x00000010ff6e7803 */ /* 0x000ff20000000000 */
[----:B------:R-:W-:Y:S02]  /*5200*/  @P4 MOV R45, R16 ;  /* 0x00000010002d4202 */ /* 0x000fe40000000f00 */
[----:B------:R-:W-:Y:S01]  /*5210*/  @P4 LOP3.LUT R43, R17, 0xffff, RZ, 0xc0, !PT ;  /* 0x0000ffff112b4812 */ /* 0x000fe200078ec0ff */
[----:B--23--:R-:W-:Y:S06]  /*5220*/  @!P0 BRA `(.L_x_97) ;  /* 0x0000000000a48947 */ /* 0x00cfec0003800000 */
[----:B------:R-:W-:Y:S01]  /*5230*/  IMAD.HI.U32 R24, R98, R39, RZ ;  /* 0x0000002762187227 */ /* 0x000fe200078e00ff */
[----:B------:R-:W-:Y:S02]  /*5240*/  ISETP.NE.AND P0, PT, R38, 0x1, PT ;  /* 0x000000012600780c */ /* 0x000fe40003f05270 */
[----:B------:R-:W-:Y:S01]  /*5250*/  ISETP.NE.AND P2, PT, R40, 0x1, PT ;  /* 0x000000012800780c */ /* 0x000fe20003f45270 */
[-C--:B------:R-:W-:Y:S01]  /*5260*/  IMAD.HI.U32 R22, R99, R92.reuse, RZ ;  /* 0x0000005c63167227 */ /* 0x080fe200078e00ff */
[----:B------:R-:W-:Y:S02]  /*5270*/  SHF.R.U32.HI R23, RZ, R97, R24 ;  /* 0x00000061ff177219 */ /* 0x000fe40000011618 */
[----:B------:R-:W-:Y:S01]  /*5280*/  ISETP.NE.AND P3, PT, R42, 0x1, PT ;  /* 0x000000012a00780c */ /* 0x000fe20003f65270 */
[----:B------:R-:W-:Y:S01]  /*5290*/  IMAD.HI.U32 R28, R43, R39, RZ ;  /* 0x000000272b1c7227 */ /* 0x000fe200078e00ff */
[----:B------:R-:W-:Y:S02]  /*52a0*/  SHF.R.U32.HI R22, RZ, R93, R22 ;  /* 0x0000005dff167219 */ /* 0x000fe40000011616 */
[----:B------:R-:W-:Y:S01]  /*52b0*/  SEL R3, R98, R23, !P0 ;  /* 0x0000001762037207 */ /* 0x000fe20004000000 */
[----:B------:R-:W-:Y:S01]  /*52c0*/  IMAD.HI.U32 R26, R45, R92, RZ ;  /* 0x0000005c2d1a7227 */ /* 0x000fe200078e00ff */
[----:B------:R-:W-:Y:S03]  /*52d0*/  SEL R7, R99, R22, !P3 ;  /* 0x0000001663077207 */ /* 0x000fe60005800000 */
[-C--:B------:R-:W-:Y:S01]  /*52e0*/  IMAD.HI.U32 R22, R3, R36.reuse, RZ ;  /* 0x0000002403167227 */ /* 0x080fe200078e00ff */
[----:B------:R-:W-:Y:S03]  /*52f0*/  SHF.R.U32.HI R26, RZ, R93, R26 ;  /* 0x0000005dff1a7219 */ /* 0x000fe6000001161a */
[----:B------:R-:W-:Y:S01]  /*5300*/  IMAD.HI.U32 R24, R7, R36, RZ ;  /* 0x0000002407187227 */ /* 0x000fe200078e00ff */
[----:B------:R-:W-:Y:S02]  /*5310*/  @P2 SHF.R.U32.HI R3, RZ, R37, R22 ;  /* 0x00000025ff032219 */ /* 0x000fe40000011616 */
[----:B------:R-:W-:Y:S02]  /*5320*/  SHF.R.U32.HI R22, RZ, R97, R28 ;  /* 0x00000061ff167219 */ /* 0x000fe4000001161c */
[----:B------:R-:W-:Y:S01]  /*5330*/  @P2 SHF.R.U32.HI R7, RZ, R37, R24 ;  /* 0x00000025ff072219 */ /* 0x000fe20000011618 */
[C---:B------:R-:W-:Y:S01]  /*5340*/  IMAD R2, R40.reuse, R3, RZ ;  /* 0x0000000328027224 */ /* 0x040fe200078e02ff */
[----:B------:R-:W-:Y:S02]  /*5350*/  SEL R5, R43, R22, !P0 ;  /* 0x000000162b057207 */ /* 0x000fe40004000000 */
[----:B------:R-:W-:Y:S01]  /*5360*/  SEL R3, R45, R26, !P3 ;  /* 0x0000001a2d037207 */ /* 0x000fe20005800000 */
[----:B------:R-:W-:Y:S01]  /*5370*/  IMAD R4, R40, R7, RZ ;  /* 0x0000000728047224 */ /* 0x000fe200078e02ff */
[C---:B------:R-:W-:Y:S01]  /*5380*/  ISETP.GE.AND P0, PT, R5.reuse, R2, PT ;  /* 0x000000020500720c */ /* 0x040fe20003f06270 */
[----:B------:R-:W-:Y:S03]  /*5390*/  IMAD.HI.U32 R6, R5, R36, RZ ;  /* 0x0000002405067227 */ /* 0x000fe600078e00ff */
[----:B------:R-:W-:Y:S01]  /*53a0*/  ISETP.GE.OR P0, PT, R3, R4, P0 ;  /* 0x000000040300720c */ /* 0x000fe20000706670 */
[----:B------:R-:W-:Y:S01]  /*53b0*/  IMAD.MOV R4, RZ, RZ, -R3 ;  /* 0x000000ffff047224 */ /* 0x000fe200078e0a03 */
[-C--:B------:R-:W-:Y:S03]  /*53c0*/  SHF.R.U32.HI R6, RZ, R37.reuse, R6 ;  /* 0x00000025ff067219 */ /* 0x080fe60000011606 */
[----:B------:R-:W-:Y:S01]  /*53d0*/  IMAD R45, R42, R4, R45 ;  /* 0x000000042a2d7224 */ /* 0x000fe200078e022d */
[----:B------:R-:W-:Y:S05]  /*53e0*/  SEL R15, R5, R6, !P2 ;  /* 0x00000006050f7207 */ /* 0x000fea0005000000 */
[----:B------:R-:W-:Y:S02]  /*53f0*/  IMAD.MOV R6, RZ, RZ, -R15 ;  /* 0x000000ffff067224 */ /* 0x000fe400078e0a0f */
[C---:B------:R-:W-:Y:S04]  /*5400*/  @!P0 IMAD.HI.U32 R2, R3.reuse, R36, RZ ;  /* 0x0000002403028227 */ /* 0x040fe800078e00ff */
[----:B------:R-:W-:Y:S01]  /*5410*/  IMAD R6, R40, R6, R5 ;  /* 0x0000000628067224 */ /* 0x000fe200078e0205 */
[----:B------:R-:W-:Y:S04]  /*5420*/  @!P0 SHF.R.U32.HI R2, RZ, R37, R2 ;  /* 0x00000025ff028219 */ /* 0x000fe80000011602 */
[----:B------:R-:W-:Y:S02]  /*5430*/  @!P0 SEL R0, R3, R2, !P2 ;  /* 0x0000000203008207 */ /* 0x000fe40005000000 */
[----:B------:R-:W-:Y:S02]  /*5440*/  IADD3 R2, PT, PT, -R5, RZ, RZ ;  /* 0x000000ff05027210 */ /* 0x000fe40007ffe1ff */
[----:B------:R-:W-:Y:S01]  /*5450*/  @!P0 IADD3 R8, PT, PT, R15, -R0, RZ ;  /* 0x800000000f088210 */ /* 0x000fe20007ffe0ff */
[----:B------:R-:W-:Y:S02]  /*5460*/  @!P0 IMAD R0, R7, R6, R0 ;  /* 0x0000000607008224 */ /* 0x000fe400078e0200 */
[----:B------:R-:W-:Y:S02]  /*5470*/  IMAD R43, R38, R2, R43 ;  /* 0x00000002262b7224 */ /* 0x000fe400078e022b */
[----:B------:R-:W-:Y:S02]  /*5480*/  @!P0 IMAD R5, R8, R40, R3 ;  /* 0x0000002808058224 */ /* 0x000fe400078e0203 */
[----:B------:R-:W-:Y:S04]  /*5490*/  @!P0 IMAD.MOV.U32 R3, RZ, RZ, R0 ;  /* 0x000000ffff038224 */ /* 0x000fe800078e0000 */
[----:B------:R-:W-:Y:S02]  /*54a0*/  IMAD R45, R3, R42, R45 ;  /* 0x0000002a032d7224 */ /* 0x000fe400078e022d */
[----:B------:R-:W-:Y:S07]  /*54b0*/  IMAD R43, R5, R38, R43 ;  /* 0x00000026052b7224 */ /* 0x000fee00078e022b */
.L_x_97:
[----:B-1----:R-:W-:Y:S01]  /*54c0*/  @!P1 ISETP.NE.AND P0, PT, R10, 0x1, PT ;  /* 0x000000010a00980c */ /* 0x002fe20003f05270 */
[----:B------:R-:W-:Y:S01]  /*54d0*/  @!P1 IMAD.HI.U32 R0, R45, R12, RZ ;  /* 0x0000000c2d009227 */ /* 0x000fe200078e00ff */
[----:B------:R-:W-:Y:S01]  /*54e0*/  @!P1 ISETP.NE.AND P2, PT, R9, 0x1, PT ;  /* 0x000000010900980c */ /* 0x000fe20003f45270 */
[----:B------:R-:W-:Y:S01]  /*54f0*/  ULOP3.LUT UP0, URZ, UR48, 0x90, URZ, 0xc0, !UPT ;  /* 0x0000009030ff7892 */ /* 0x000fe2000f80c0ff */
[----:B------:R-:W-:Y:S01]  /*5500*/  R2UR UR42, R21 ;  /* 0x00000000152a72ca */ /* 0x000fe200000e0000 */
[----:B------:R-:W-:Y:S01]  /*5510*/  @!P1 IMAD.HI.U32 R3, R43, R11, RZ ;  /* 0x0000000b2b039227 */ /* 0x000fe200078e00ff */
[----:B------:R-:W-:Y:S02]  /*5520*/  @!P1 SHF.R.U32.HI R0, RZ, R13, R0 ;  /* 0x0000000dff009219 */ /* 0x000fe40000011600 */
[----:B------:R-:W-:Y:S01]  /*5530*/  R2UR UR41, R20 ;  /* 0x00000000142972ca */ /* 0x000fe200000e0000 */
[----:B------:R-:W-:Y:S01]  /*5540*/  VIADD R112, R112, 0x1 ;  /* 0x0000000170707836 */ /* 0x000fe20000000000 */
[----:B------:R-:W-:Y:S02]  /*5550*/  @!P1 SHF.R.U32.HI R2, RZ, R14, R3 ;  /* 0x0000000eff029219 */ /* 0x000fe40000011603 */
[----:B------:R-:W-:Y:S02]  /*5560*/  @!P1 SEL R3, R45, R0, !P2 ;  /* 0x000000002d039207 */ /* 0x000fe40005000000 */
[----:B------:R-:W-:Y:S02]  /*5570*/  @!P1 SEL R2, R43, R2, !P0 ;  /* 0x000000022b029207 */ /* 0x000fe40004000000 */
[----:B------:R-:W-:Y:S01]  /*5580*/  @P4 SHF.R.U32.HI R103, RZ, 0x10, R17 ;  /* 0x00000010ff674819 */ /* 0x000fe20000011611 */
[----:B------:R-:W-:Y:S02]  /*5590*/  USHF.L.U32 UR42, UR42, 0x6, URZ ;  /* 0x000000062a2a7899 */ /* 0x000fe400080006ff */
[----:B------:R-:W-:Y:S02]  /*55a0*/  @!P1 IMAD.IADD R0, R2, 0x1, -R3 ;  /* 0x0000000102009824 */ /* 0x000fe400078e0a03 */
[----:B------:R-:W-:Y:S01]  /*55b0*/  @!P1 IMAD.IADD R2, R3, 0x1, -R2 ;  /* 0x0000000103029824 */ /* 0x000fe200078e0a02 */
[----:B------:R-:W-:Y:S01]  /*55c0*/  USHF.L.U32 UR41, UR41, 0x7, URZ ;  /* 0x0000000729297899 */ /* 0x000fe200080006ff */
[----:B------:R-:W-:Y:S02]  /*55d0*/  @!P1 IMAD R45, R0, R9, R45 ;  /* 0x00000009002d9224 */ /* 0x000fe400078e022d */
[----:B------:R-:W-:Y:S01]  /*55e0*/  @!P1 IMAD R43, R2, R10, R43 ;  /* 0x0000000a022b9224 */ /* 0x000fe200078e022b */
[----:B------:R-:W-:Y:S08]  /*55f0*/  BRA.U !UP0, `(.L_x_98) ;  /* 0x0000000108407547 */ /* 0x000ff0000b800000 */
[----:B------:R-:W1:Y:S01]  /*5600*/  LDCU.64 UR8, c[0x4][0x80] ;  /* 0x01001000ff0877ac */ /* 0x000e620008000a00 */
[----:B------:R-:W-:Y:S01]  /*5610*/  MOV R3, 0x0 ;  /* 0x0000000000037802 */ /* 0x000fe20000000f00 */
[----:B------:R-:W-:Y:S02]  /*5620*/  HFMA2 R12, -RZ, RZ, 0, 5.9604644775390625e-08 ;  /* 0x00000001ff0c7431 */ /* 0x000fe400000001ff */
[----:B------:R-:W-:Y:S02]  /*5630*/  IMAD.MOV.U32 R8, RZ, RZ, 0x70 ;  /* 0x00000070ff087424 */ /* 0x000fe400078e00ff */
[----:B------:R-:W-:Y:S01]  /*5640*/  IMAD.MOV.U32 R13, RZ, RZ, RZ ;  /* 0x000000ffff0d7224 */ /* 0x000fe200078e00ff */
[----:B------:R-:W2:Y:S01]  /*5650*/  LDCU.64 UR6, c[0x4][0x88] ;  /* 0x01001100ff0677ac */ /* 0x000ea20008000a00 */
[----:B------:R-:W3:Y:S01]  /*5660*/  LDC.64 R2, c[0x4][R3] ;  /* 0x0100000003027b82 */ /* 0x000ee20000000a00 */
[----:B------:R-:W4:Y:S01]  /*5670*/  LDCU.64 UR4, c[0x4][0x8] ;  /* 0x01000100ff0477ac */ /* 0x000f220008000a00 */
[----:B-1----:R-:W-:Y:S01]  /*5680*/  MOV R5, UR9 ;  /* 0x0000000900057c02 */ /* 0x002fe20008000f00 */
[----:B------:R-:W-:Y:S01]  /*5690*/  IMAD.U32 R4, RZ, RZ, UR8 ;  /* 0x00000008ff047e24 */ /* 0x000fe2000f8e00ff */
[----:B--2---:R-:W-:Y:S01]  /*56a0*/  MOV R7, UR7 ;  /* 0x0000000700077c02 */ /* 0x004fe20008000f00 */
[----:B------:R-:W-:Y:S01]  /*56b0*/  IMAD.U32 R6, RZ, RZ, UR6 ;  /* 0x00000006ff067e24 */ /* 0x000fe2000f8e00ff */
[----:B----4-:R-:W-:Y:S01]  /*56c0*/  MOV R11, UR5 ;  /* 0x00000005000b7c02 */ /* 0x010fe20008000f00 */
[----:B------:R-:W-:Y:S02]  /*56d0*/  IMAD.U32 R10, RZ, RZ, UR4 ;  /* 0x00000004ff0a7e24 */ /* 0x000fe4000f8e00ff */
[----:B------:R-:W-:Y:S07]  /*56e0*/  LEPC R20, `(.L_x_98) ;  /* 0x000000001014794e */ /* 0x000fee0000000000 */
[----:B---3-5:R-:W-:Y:S05]  /*56f0*/  CALL.ABS.NOINC R2 ;  /* 0x0000000002007343 */ /* 0x028fea0003c00000 */
.L_x_98:
[----:B------:R-:W-:Y:S01]  /*5700*/  LOP3.LUT P0, RZ, R108, 0x90, RZ, 0xc0, !PT ;  /* 0x000000906cff7812 */ /* 0x000fe2000780c0ff */
[----:B------:R-:W-:Y:S11]  /*5710*/  BSSY.RECONVERGENT B6, `(.L_x_99) ;  /* 0x0000013000067945 */ /* 0x000ff60003800200 */
[----:B------:R-:W-:Y:S01]  /*5720*/  @!UPT UIADD3 URZ, UPT, UPT, URZ, URZ, URZ ;  /* 0x000000fffffff290 */ /* 0x000fe2000fffe0ff */
[----:B------:R-:W-:Y:S05]  /*5730*/  @!P0 BRA `(.L_x_100) ;  /* 0x0000000000408947 */ /* 0x000fea0003800000 */
        /* <DEDUP_REMOVED lines=16> */
.L_x_100:
[----:B------:R-:W-:Y:S05]  /*5840*/  BSYNC.RECONVERGENT B6 ;  /* 0x0000000000067941 */ /* 0x000fea0003800200 */
.L_x_99:
[----:B------:R-:W-:Y:S01]  /*5850*/  ISETP.NE.U32.AND P4, PT, R90, RZ, PT ;  /* 0x000000ff5a00720c */ /* 0x000fe20003f85070 */
[----:B------:R-:W-:Y:S01]  /*5860*/  UISETP.NE.AND UP2, UPT, UR50, URZ, UPT ;  /* 0x000000ff3200728c */ /* 0x000fe2000bf45270 */
[----:B------:R-:W-:Y:S01]  /*5870*/  ISETP.NE.U32.AND P3, PT, RZ, UR38, PT ;  /* 0x00000026ff007c0c */ /* 0x000fe2000bf65070 */
[----:B------:R-:W-:Y:S01]  /*5880*/  UISETP.NE.U32.AND UP1, UPT, UR44, URZ, UPT ;  /* 0x000000ff2c00728c */ /* 0x000fe2000bf25070 */
[----:B------:R-:W-:Y:S01]  /*5890*/  ISETP.NE.AND.EX P4, PT, R91, RZ, PT, P4 ;  /* 0x000000ff5b00720c */ /* 0x000fe20003f85340 */
[----:B------:R-:W-:Y:S01]  /*58a0*/  UPLOP3.LUT UP0, UPT, UPT, UPT, UPT, 0x40, 0x4 ;  /* 0x000000000004789c */ /* 0x000fe20003f0e870 */
[----:B------:R-:W-:Y:S01]  /*58b0*/  ISETP.NE.AND.EX P3, PT, RZ, UR39, PT, P3 ;  /* 0x00000027ff007c0c */ /* 0x000fe2000bf65330 */
[----:B------:R-:W-:Y:S01]  /*58c0*/  UISETP.NE.AND.EX UP1, UPT, UR45, URZ, UPT, UP1 ;  /* 0x000000ff2d00728c */ /* 0x000fe2000bf25310 */
[----:B------:R-:W-:Y:S04]  /*58d0*/  PLOP3.LUT P1, PT, PT, PT, UP2, 0x80, 0x8 ;  /* 0x000000000008781c */ /* 0x000fe80003f2f028 */
[----:B------:R-:W-:Y:S06]  /*58e0*/  @UP2 UPLOP3.LUT UP0, UPT, UPT, UPT, UP1, 0x80, 0x8 ;  /* 0x000000000008289c */ /* 0x000fec0003f0f010 */
[----:B------:R-:W-:Y:S01]  /*58f0*/  PLOP3.LUT P0, PT, PT, PT, UP0, 0x80, 0x8 ;  /* 0x000000000008781c */ /* 0x000fe20003f0f008 */
[----:B------:R-:W-:Y:S01]  /*5900*/  @!UPT UIADD3 URZ, UPT, UPT, URZ, URZ, URZ ;  /* 0x000000fffffff290 */ /* 0x000fe2000fffe0ff */
[----:B------:R-:W-:Y:S11]  /*5910*/  BRA.U !UP1, `(.L_x_101) ;  /* 0x0000000109387547 */ /* 0x000ff6000b800000 */
[----:B------:R-:W-:Y:S01]  /*5920*/  UISETP.NE.U32.AND UP0, UPT, UR38, URZ, UPT ;  /* 0x000000ff2600728c */ /* 0x000fe2000bf05070 */
[----:B------:R-:W-:Y:S02]  /*5930*/  HFMA2 R0, -RZ, RZ, 0, 5.9604644775390625e-08 ;  /* 0x00000001ff007431 */ /* 0x000fe400000001ff */
[----:B------:R-:W-:Y:S01]  /*5940*/  IMAD.MOV.U32 R95, RZ, RZ, 0x1 ;  /* 0x00000001ff5f7424 */ /* 0x000fe200078e00ff */
[----:B------:R-:W-:Y:S06]  /*5950*/  UISETP.NE.AND.EX UP0, UPT, UR39, URZ, UPT, UP0 ;  /* 0x000000ff2700728c */ /* 0x000fec000bf05300 */
[----:B------:R-:W-:Y:S05]  /*5960*/  PLOP3.LUT P2, PT, PT, PT, UP0, 0x80, 0x8 ;  /* 0x000000000008781c */ /* 0x000fea0003f4f008 */
[----:B------:R-:W1:Y:S01]  /*5970*/  @UP0 LDCU.64 UR6, c[0x0][0x888] ;  /* 0x00011100ff0607ac */ /* 0x000e620008000a00 */
[----:B------:R-:W-:Y:S07]  /*5980*/  @UP0 UIMAD UR4, UR36, UR44, URZ ;  /* 0x0000002c240402a4 */ /* 0x000fee000f8e02ff */
[----:B------:R-:W-:Y:S01]  /*5990*/  @!P2 PRMT R95, R0, 0x7610, R95 ;  /* 0x00007610005fa816 */ /* 0x000fe2000000005f */
[----:B-1----:R-:W-:Y:S03]  /*59a0*/  @UP0 UIMAD.WIDE UR6, UR4, 0x4, UR6 ;  /* 0x00000004040608a5 */ /* 0x002fe6000f8e0206 */
[----:B------:R-:W1:Y:S03]  /*59b0*/  @!UP0 LDCU UR4, c[0x0][0x880] ;  /* 0x00011000ff0487ac */ /* 0x000e660008000800 */
[----:B------:R-:W-:Y:S01]  /*59c0*/  IMAD.U32 R2, RZ, RZ, UR6 ;  /* 0x00000006ff027e24 */ /* 0x000fe2000f8e00ff */
[----:B------:R-:W-:Y:S05]  /*59d0*/  MOV R3, UR7 ;  /* 0x0000000700037c02 */ /* 0x000fea0008000f00 */
[----:B-----5:R2:W5:Y:S02]  /*59e0*/  @P2 LDG.E R49, desc[UR46][R2.64] ;  /* 0x0000002e02312981 */ /* 0x020564000c1e1900 */
[----:B-12---:R-:W-:Y:S02]  /*59f0*/  @!P2 IMAD.U32 R49, RZ, RZ, UR4 ;  /* 0x00000004ff31ae24 */ /* 0x006fe4000f8e00ff */
.L_x_101:
[----:B------:R-:W-:Y:S05]  /*5a00*/  @!P4 BRA `(.L_x_102) ;  /* 0x000000000020c947 */ /* 0x000fea0003800000 */
[----:B------:R-:W-:Y:S04]  /*5a10*/  ISETP.NE.U32.AND P2, PT, R88, RZ, PT ;  /* 0x000000ff5800720c */ /* 0x000fe80003f45070 */
[----:B------:R-:W-:Y:S11]  /*5a20*/  ISETP.NE.AND.EX P2, PT, R89, RZ, PT, P2 ;  /* 0x000000ff5900720c */ /* 0x000ff60003f45320 */
[----:B------:R-:W-:Y:S02]  /*5a30*/  @!UPT UIADD3 URZ, UPT, UPT, URZ, URZ, URZ ;  /* 0x000000fffffff290 */ /* 0x000fe4000fffe0ff */
[----:B------:R-:W1:Y:S01]  /*5a40*/  @P2 LDC.64 R2, c[0x0][0x8a8] ;  /* 0x00022a00ff022b82 */ /* 0x000e620000000a00 */
[----:B------:R-:W-:Y:S04]  /*5a50*/  @P2 IMAD R0, R90, UR36, RZ ;  /* 0x000000245a002c24 */ /* 0x000fe8000f8e02ff */
[----:B-1----:R-:W-:Y:S05]  /*5a60*/  @P2 IMAD.WIDE R2, R0, 0x4, R2 ;  /* 0x0000000400022825 */ /* 0x002fea00078e0202 */
[----:B-----5:R1:W5:Y:S02]  /*5a70*/  @P2 LDG.E R46, desc[UR46][R2.64] ;  /* 0x0000002e022e2981 */ /* 0x020364000c1e1900 */
[----:B-1----:R-:W2:Y:S02]  /*5a80*/  @!P2 LDC R46, c[0x0][0x8a0] ;  /* 0x00022800ff2eab82 */ /* 0x002ea40000000800 */
.L_x_102:
[----:B-----5:R-:W-:Y:S01]  /*5a90*/  FSETP.NEU.AND P2, PT, R49, RZ, PT ;  /* 0x000000ff3100720b */ /* 0x020fe20003f4d000 */
[----:B------:R-:W-:Y:S01]  /*5aa0*/  BSSY B1, `(.L_x_103) ;  /* 0x0000041000017945 */ /* 0x000fe20003800000 */
[----:B------:R-:W-:Y:S01]  /*5ab0*/  SEL R5, RZ, 0xffffffff, P3 ;  /* 0xffffffffff057807 */ /* 0x000fe20001800000 */
[----:B------:R-:W-:Y:S01]  /*5ac0*/  IMAD.MOV.U32 R114, RZ, RZ, 0x1 ;  /* 0x00000001ff727424 */ /* 0x000fe200078e00ff */
[----:B------:R-:W-:Y:S01]  /*5ad0*/  LOP3.LUT P3, RZ, R95, 0xff, RZ, 0xc0, !PT ;  /* 0x000000ff5fff7812 */ /* 0x000fe2000786c0ff */
[C---:B------:R-:W-:Y:S01]  /*5ae0*/  IMAD R48, R44.reuse, 0x40, R47 ;  /* 0x000000402c307824 */ /* 0x040fe200078e022f */
[----:B------:R-:W-:Y:S02]  /*5af0*/  @P1 SEL R0, RZ, 0xffffffff, P2 ;  /* 0xffffffffff001807 */ /* 0x000fe40001000000 */
[----:B------:R-:W-:Y:S02]  /*5b00*/  CS2R R86, SRZ ;  /* 0x0000000000567805 */ /* 0x000fe4000001ff00 */
[----:B------:R-:W-:Y:S02]  /*5b10*/  LEA R3, R105, UR49, 0x3 ;  /* 0x0000003169037c11 */ /* 0x000fe4000f8e18ff */
[----:B------:R-:W-:Y:S02]  /*5b20*/  CS2R R84, SRZ ;  /* 0x0000000000547805 */ /* 0x000fe4000001ff00 */
[----:B------:R-:W-:Y:S02]  /*5b30*/  @P0 SEL R0, R5, R0, !P3 ;  /* 0x0000000005000207 */ /* 0x000fe40005800000 */
[----:B------:R-:W-:Y:S02]  /*5b40*/  CS2R R82, SRZ ;  /* 0x0000000000527805 */ /* 0x000fe4000001ff00 */
[----:B------:R-:W-:Y:S02]  /*5b50*/  LEA R111, R44, UR49, 0x3 ;  /* 0x000000312c6f7c11 */ /* 0x000fe4000f8e18ff */
[----:B------:R-:W-:Y:S02]  /*5b60*/  CS2R R80, SRZ ;  /* 0x0000000000507805 */ /* 0x000fe4000001ff00 */
[----:B------:R-:W-:Y:S02]  /*5b70*/  @P1 LOP3.LUT R0, R0, 0x1, RZ, 0xc0, !PT ;  /* 0x0000000100001812 */ /* 0x000fe400078ec0ff */
[----:B------:R-:W-:Y:S02]  /*5b80*/  SHF.L.U32 R4, R107, 0x1f, RZ ;  /* 0x0000001f6b047819 */ /* 0x000fe400000006ff */
[----:B------:R-:W-:Y:S02]  /*5b90*/  ISETP.NE.U32.OR P5, PT, R0, 0x1, !P1 ;  /* 0x000000010000780c */ /* 0x000fe40004fa5470 */
[----:B------:R-:W-:Y:S02]  /*5ba0*/  SEL R0, RZ, 0xffffffff, P2 ;  /* 0xffffffffff007807 */ /* 0x000fe40001000000 */
[----:B------:R-:W-:Y:S02]  /*5bb0*/  PLOP3.LUT P2, PT, PT, PT, UP1, 0x80, 0x8 ;  /* 0x000000000008781c */ /* 0x000fe40003f4f018 */
[----:B------:R-:W-:Y:S07]  /*5bc0*/  P2R R113, PR, RZ, 0x20 ;  /* 0x00000020ff717803 */ /* 0x000fee0000000000 */
[----:B------:R-:W-:Y:S04]  /*5bd0*/  @P5 SHF.L.U32 R2, R104, 0x1f, RZ ;  /* 0x0000001f68025819 */ /* 0x000fe800000006ff */
[----:B------:R-:W1:Y:S01]  /*5be0*/  @P5 SYNCS.PHASECHK.TRANS64.TRYWAIT P1, [R3+URZ+0x30], R2 ;  /* 0x00003002030055a7 */ /* 0x000e6200080211ff */
[----:B------:R-:W-:Y:S04]  /*5bf0*/  @P2 SEL R0, R5, R0, !P3 ;  /* 0x0000000005002207 */ /* 0x000fe80005800000 */
[----:B------:R-:W-:Y:S04]  /*5c00*/  LOP3.LUT R0, R0, 0x1, RZ, 0xc0, !PT ;  /* 0x0000000100007812 */ /* 0x000fe800078ec0ff */
[----:B------:R-:W-:Y:S04]  /*5c10*/  ISETP.NE.U32.AND P4, PT, R0, 0x1, PT ;  /* 0x000000010000780c */ /* 0x000fe80003f85070 */
[----:B------:R-:W-:Y:S01]  /*5c20*/  P2R R115, PR, RZ, 0x10 ;  /* 0x00000010ff737803 */ /* 0x000fe20000000000 */
[----:B------:R3:W4:Y:S01]  /*5c30*/  SYNCS.PHASECHK.TRANS64.TRYWAIT P0, [R111+URZ+0x80], R4 ;  /* 0x000080046f0075a7 */ /* 0x00072200080011ff */
[----:B-1----:R-:W-:Y:S01]  /*5c40*/  @P5 SEL R114, RZ, 0x1, !P1 ;  /* 0x00000001ff725807 */ /* 0x002fe20004800000 */
[----:B---3--:R-:W-:Y:S06]  /*5c50*/  @!P5 BRA `(.L_x_104) ;  /* 0x000000000094d947 */ /* 0x008fec0003800000 */
[----:B------:R-:W-:Y:S01]  /*5c60*/  @P4 IMAD R5, R105, 0x1000, R100 ;  /* 0x0000100069054824 */ /* 0x000fe200078e0264 */
[----:B------:R-:W-:Y:S01]  /*5c70*/  LOP3.LUT P5, RZ, R101, 0x80, RZ, 0xc0, !PT ;  /* 0x0000008065ff7812 */ /* 0x000fe200078ac0ff */
[----:B------:R-:W-:Y:S01]  /*5c80*/  BSSY B0, `(.L_x_105) ;  /* 0x0000010000007945 */ /* 0x000fe20003800000 */
[----:B------:R-:W-:Y:S01]  /*5c90*/  ISETP.NE.AND P2, PT, R114, RZ, PT ;  /* 0x000000ff7200720c */ /* 0x000fe20003f45270 */
[----:B------:R-:W-:Y:S01]  /*5ca0*/  @P4 VIADD R2, R5, UR49 ;  /* 0x0000003105024c36 */ /* 0x000fe20008000000 */
[----:B------:R-:W-:Y:S02]  /*5cb0*/  PLOP3.LUT P1, PT, PT, PT, PT, 0x8, 0x80 ;  /* 0x000000000080781c */ /* 0x000fe40003f2e170 */
[----:B------:R-:W-:Y:S02]  /*5cc0*/  CS2R R82, SRZ ;  /* 0x0000000000527805 */ /* 0x000fe4000001ff00 */
[----:B------:R-:W-:Y:S01]  /*5cd0*/  @P4 PLOP3.LUT P1, PT, P5, PT, PT, 0x80, 0x8 ;  /* 0x000000000008481c */ /* 0x000fe20002f2f070 */
[C---:B------:R-:W-:Y:S01]  /*5ce0*/  @P4 VIADD R0, R2.reuse, 0x200 ;  /* 0x0000020002004836 */ /* 0x040fe20000000000 */
[----:B------:R-:W-:Y:S01]  /*5cf0*/  CS2R R80, SRZ ;  /* 0x0000000000507805 */ /* 0x000fe2000001ff00 */
[----:B------:R-:W-:Y:S01]  /*5d00*/  @P4 VIADD R2, R2, 0x210 ;  /* 0x0000021002024836 */ /* 0x000fe20000000000 */
[----:B------:R-:W-:Y:S02]  /*5d10*/  CS2R R86, SRZ ;  /* 0x0000000000567805 */ /* 0x000fe4000001ff00 */
[----:B------:R-:W-:Y:S07]  /*5d20*/  CS2R R84, SRZ ;  /* 0x0000000000547805 */ /* 0x000fee000001ff00 */
[----:B------:R-:W-:Y:S01]  /*5d30*/  @P1 VIADD R2, R0, 0xfffffff0 ;  /* 0xfffffff000021836 */ /* 0x000fe20000000000 */
[----:B------:R-:W-:Y:S06]  /*5d40*/  @P2 BRA `(.L_x_106) ;  /* 0x00000000000c2947 */ /* 0x000fec0003800000 */
[----:B------:R-:W-:Y:S04]  /*5d50*/  SHF.L.U32 R0, R104, 0x1f, RZ ;  /* 0x0000001f68007819 */ /* 0x000fe800000006ff */
[----:B------:R-:W1:Y:S02]  /*5d60*/  SYNCS.PHASECHK.TRANS64.TRYWAIT P1, [R3+URZ+0x30], R0 ;  /* 0x00003000030075a7 */ /* 0x000e6400080211ff */
[----:B-1----:R-:W-:Y:S05]  /*5d70*/  @!P1 BRA `(.L_x_107) ;  /* 0x0000002400489947 */ /* 0x002fea0003800000 */
.L_x_106:
[----:B------:R-:W-:Y:S05]  /*5d80*/  BSYNC B0 ;  /* 0x0000000000007941 */ /* 0x000fea0003800000 */
.L_x_105:
[----:B------:R-:W-:Y:S01]  /*5d90*/  ISETP.NE.AND P1, PT, R115, RZ, PT ;  /* 0x000000ff7300720c */ /* 0x000fe20003f25270 */
[----:B-1----:R-:W-:Y:S02]  /*5da0*/  VIADD R3, R3, 0x40 ;  /* 0x0000004003037836 */ /* 0x002fe40000000000 */
[----:B------:R-:W-:Y:S02]  /*5db0*/  IMAD.U32 R0, RZ, RZ, UR37 ;  /* 0x00000025ff007e24 */ /* 0x000fe4000f8e00ff */
[----:B------:R-:W-:Y:S03]  /*5dc0*/  VIADD R105, R105, 0x1 ;  /* 0x0000000169697836 */ /* 0x000fe60000000000 */
[----:B------:R-:W-:Y:S05]  /*5dd0*/  PRMT R0, R0, 0x654, R3 ;  /* 0x0000065400007816 */ /* 0x000fea0000000003 */
[----:B------:R1:W3:Y:S04]  /*5de0*/  @P1 LDS.128 R80, [R5+UR49+0x200] ;  /* 0x0002003105501984 */ /* 0x0002e80008000c00 */
[----:B------:R1:W1:Y:S01]  /*5df0*/  @P1 LDS.128 R84, [R2] ;  /* 0x0000000002541984 */ /* 0x0002620000000c00 */
[C---:B------:R-:W-:Y:S01]  /*5e00*/  ISETP.NE.AND P1, PT, R105.reuse, 0x2, PT ;  /* 0x000000026900780c */ /* 0x040fe20003f25270 */
[----:B------:R-:W-:Y:S01]  /*5e10*/  @!PT LDS RZ, [RZ] ;  /* 0x00000000fffff984 */ /* 0x000fe20000000800 */
[----:B------:R-:W-:Y:S01]  /*5e20*/  @!PT LDS RZ, [RZ] ;  /* 0x00000000fffff984 */ /* 0x000fe20000000800 */
[----:B------:R-:W-:Y:S01]  /*5e30*/  @!PT LDS RZ, [RZ] ;  /* 0x00000000fffff984 */ /* 0x000fe20000000800 */
[----:B------:R-:W-:Y:S01]  /*5e40*/  @!PT LDS RZ, [RZ] ;  /* 0x00000000fffff984 */ /* 0x000fe20000000800 */
[----:B------:R5:W-:Y:S06]  /*5e50*/  MEMBAR.ALL.CTA ;  /* 0x0000000000007992 */ /* 0x000bec0000008000 */
[----:B-----5:R-:W5:Y:S01]  /*5e60*/  FENCE.VIEW.ASYNC.S ;  /* 0x00000000000073c6 */ /* 0x020f620000000000 */
[----:B------:R-:W-:Y:S02]  /*5e70*/  SEL R3, RZ, 0x1, P1 ;  /* 0x00000001ff037807 */ /* 0x000fe40000800000 */
[----:B------:R-:W-:Y:S02]  /*5e80*/  SEL R105, R105, RZ, P1 ;  /* 0x000000ff69697207 */ /* 0x000fe40000800000 */
[----:B------:R-:W-:Y:S01]  /*5e90*/  LOP3.LUT R104, R104, R3, RZ, 0x3c, !PT ;  /* 0x0000000368687212 */ /* 0x000fe200078e3cff */
[----:B-----5:R1:W-:Y:S06]  /*5ea0*/  SYNCS.ARRIVE.TRANS64.RED.A1T0 RZ, [R0+URZ], RZ ;  /* 0x000000ff00ff79a7 */ /* 0x0203ec00081004ff */
.L_x_104:
[----:B------:R-:W-:Y:S05]  /*5eb0*/  BSYNC B1 ;  /* 0x0000000000017941 */ /* 0x000fea0003800000 */
.L_x_103:
[----:B------:R-:W-:Y:S04]  /*5ec0*/  SHF.R.U32.HI R3, RZ, 0x15, R48 ;  /* 0x00000015ff037819 */ /* 0x000fe80000011630 */
[----:B------:R-:W-:Y:S01]  /*5ed0*/  LOP3.LUT P1, RZ, R3, 0x3, R102, 0x48, !PT ;  /* 0x0000000303ff7812 */ /* 0x000fe20007824866 */
[----:B------:R-:W-:Y:S01]  /*5ee0*/  @!UPT UIADD3 URZ, UPT, UPT, URZ, URZ, URZ ;  /* 0x000000fffffff290 */ /* 0x000fe2000fffe0ff */
[----:B----4-:R-:W-:Y:S11]  /*5ef0*/  @P0 BRA `(.L_x_108) ;  /* 0x0000000000080947 */ /* 0x010ff60003800000 */
[----:B------:R-:W4:Y:S02]  /*5f00*/  SYNCS.PHASECHK.TRANS64.TRYWAIT P0, [R111+URZ+0x80], R4 ;  /* 0x000080046f0075a7 */ /* 0x000f2400080011ff */
[----:B----4-:R-:W-:Y:S05]  /*5f10*/  @!P0 BRA `(.L_x_109) ;  /* 0x0000002000f48947 */ /* 0x010fea0003800000 */
.L_x_108:
[----:B------:R-:W-:Y:S05]  /*5f20*/  @!P1 BRA `(.L_x_110) ;  /* 0x0000000000409947 */ /* 0x000fea0003800000 */
[----:B------:R-:W5:Y:S01]  /*5f30*/  LDCU.64 UR8, c[0x4][0x70] ;  /* 0x01000e00ff0877ac */ /* 0x000f620008000a00 */
[----:B------:R-:W-:Y:S01]  /*5f40*/  MOV R3, 0x0 ;  /* 0x0000000000037802 */ /* 0x000fe20000000f00 */
[----:B------:R-:W-:Y:S02]  /*5f50*/  HFMA2 R12, -RZ, RZ, 0, 5.9604644775390625e-08 ;  /* 0x00000001ff0c7431 */ /* 0x000fe400000001ff */
[----:B------:R-:W-:Y:S02]  /*5f60*/  IMAD.MOV.U32 R8, RZ, RZ, 0x192 ;  /* 0x00000192ff087424 */ /* 0x000fe400078e00ff */
[----:B------:R-:W-:Y:S01]  /*5f70*/  IMAD.MOV.U32 R13, RZ, RZ, RZ ;  /* 0x000000ffff0d7224 */ /* 0x000fe200078e00ff */
[----:B------:R-:W2:Y:S01]  /*5f80*/  LDCU.64 UR6, c[0x4][0x78] ;  /* 0x01000f00ff0677ac */ /* 0x000ea20008000a00 */
[----:B-1----:R-:W1:Y:S01]  /*5f90*/  LDC.64 R2, c[0x4][R3] ;  /* 0x0100000003027b82 */ /* 0x002e620000000a00 */
[----:B------:R-:W3:Y:S01]  /*5fa0*/  LDCU.64 UR4, c[0x4][0x10] ;  /* 0x01000200ff0477ac */ /* 0x000ee20008000a00 */
[----:B-----5:R-:W-:Y:S01]  /*5fb0*/  MOV R5, UR9 ;  /* 0x0000000900057c02 */ /* 0x020fe20008000f00 */
[----:B----4-:R-:W-:Y:S01]  /*5fc0*/  IMAD.U32 R4, RZ, RZ, UR8 ;  /* 0x00000008ff047e24 */ /* 0x010fe2000f8e00ff */
[----:B--2---:R-:W-:Y:S01]  /*5fd0*/  MOV R7, UR7 ;  /* 0x0000000700077c02 */ /* 0x004fe20008000f00 */
[----:B------:R-:W-:Y:S01]  /*5fe0*/  IMAD.U32 R6, RZ, RZ, UR6 ;  /* 0x00000006ff067e24 */ /* 0x000fe2000f8e00ff */
[----:B---3--:R-:W-:Y:S01]  /*5ff0*/  MOV R11, UR5 ;  /* 0x00000005000b7c02 */ /* 0x008fe20008000f00 */
[----:B------:R-:W-:Y:S02]  /*6000*/  IMAD.U32 R10, RZ, RZ, UR4 ;  /* 0x00000004ff0a7e24 */ /* 0x000fe4000f8e00ff */
[----:B------:R-:W-:Y:S07]  /*6010*/  LEPC R20, `(.L_x_110) ;  /* 0x000000001014794e */ /* 0x000fee0000000000 */
[----:B-1----:R-:W-:Y:S05]  /*6020*/  CALL.ABS.NOINC R2 ;  /* 0x0000000002007343 */ /* 0x002fea0003c00000 */
.L_x_110:
[-C--:B---3--:R-:W-:Y:S01]  /*6030*/  F2FP.F16.E5M2.UNPACK_B R51, R80.reuse ;  /* 0x00000050ff33723e */ /* 0x088fe200020004ff */
[----:B------:R-:W-:Y:S05]  /*6040*/  WARPSYNC.ALL ;  /* 0x0000000000007948 */ /* 0x000fea0003800000 */
[----:B------:R-:W-:Y:S01]  /*6050*/  R2UR UR4, R48 ;  /* 0x00000000300472ca */ /* 0x000fe200000e0000 */
[--C-:B------:R-:W-:Y:S01]  /*6060*/  HADD2.F32 R50, -RZ, R51.reuse.H0_H0 ;  /* 0x20000033ff327230 */ /* 0x100fe20000004100 */
[----:B------:R-:W-:Y:S01]  /*6070*/  F2FP.F16.E5M2.UNPACK_B R53, R80.H1 ;  /* 0x00000050ff35723e */ /* 0x000fe200030004ff */
[----:B------:R-:W-:Y:S01]  /*6080*/  HADD2.F32 R51, -RZ, R51.H1_H1 ;  /* 0x30000033ff337230 */ /* 0x000fe20000004100 */
[-C--:B------:R-:W-:Y:S01]  /*6090*/  F2FP.F16.E5M2.UNPACK_B R55, R81.reuse ;  /* 0x00000051ff37723e */ /* 0x080fe200020004ff */
[----:B------:R-:W-:Y:S01]  /*60a0*/  BSSY.RECONVERGENT B0, `(.L_x_111) ;  /* 0x000009e000007945 */ /* 0x000fe20003800200 */
[----:B------:R-:W-:Y:S01]  /*60b0*/  F2FP.F16.E5M2.UNPACK_B R57, R81.H1 ;  /* 0x00000051ff39723e */ /* 0x000fe200030004ff */
[--C-:B------:R-:W-:Y:S01]  /*60c0*/  HADD2.F32 R52, -RZ, R53.reuse.H0_H0 ;  /* 0x20000035ff347230 */ /* 0x100fe20000004100 */
[-C--:B------:R-:W-:Y:S01]  /*60d0*/  F2FP.F16.E5M2.UNPACK_B R59, R82.reuse ;  /* 0x00000052ff3b723e */ /* 0x080fe200020004ff */
[----:B------:R-:W-:Y:S01]  /*60e0*/  HADD2.F32 R54, -RZ, R53.H1_H1 ;  /* 0x30000035ff367230 */ /* 0x000fe20000004100 */
[----:B------:R-:W-:Y:S01]  /*60f0*/  F2FP.F16.E5M2.UNPACK_B R61, R82.H1 ;  /* 0x00000052ff3d723e */ /* 0x000fe200030004ff */
[--C-:B------:R-:W-:Y:S01]  /*6100*/  HADD2.F32 R53, -RZ, R55.reuse.H0_H0 ;  /* 0x20000037ff357230 */ /* 0x100fe20000004100 */
[-C--:B------:R-:W-:Y:S01]  /*6110*/  F2FP.F16.E5M2.UNPACK_B R63, R83.reuse ;  /* 0x00000053ff3f723e */ /* 0x080fe200020004ff */
[----:B-1--4-:R-:W2:Y:S01]  /*6120*/  LDTM.x32 R4, tmem[UR4] ;  /* 0x00000004000479ee */ /* 0x012ea200082c0000 */
[----:B------:R-:W-:Y:S01]  /*6130*/  F2FP.F16.E5M2.UNPACK_B R65, R83.H1 ;  /* 0x00000053ff41723e */ /* 0x000fe200030004ff */
[----:B------:R-:W-:Y:S01]  /*6140*/  HADD2.F32 R56, -RZ, R55.H1_H1 ;  /* 0x30000037ff387230 */ /* 0x000fe20000004100 */
[-C--:B------:R-:W-:Y:S01]  /*6150*/  F2FP.F16.E5M2.UNPACK_B R67, R84.reuse ;  /* 0x00000054ff43723e */ /* 0x080fe200020004ff */
[----:B------:R-:W-:Y:S01]  /*6160*/  HADD2.F32 R60, -RZ, R59.H1_H1 ;  /* 0x3000003bff3c7230 */ /* 0x000fe20000004100 */
[----:B------:R-:W-:Y:S01]  /*6170*/  IADD3 R125, PT, PT, R100, UR49, RZ ;  /* 0x00000031647d7c10 */ /* 0x000fe2000fffe0ff */
[----:B------:R-:W-:Y:S01]  /*6180*/  HADD2.F32 R64, -RZ, R63.H1_H1 ;  /* 0x3000003fff407230 */ /* 0x000fe20000004100 */
[----:B------:R-:W-:Y:S01]  /*6190*/  ISETP.NE.AND P6, PT, R113, RZ, PT ;  /* 0x000000ff7100720c */ /* 0x000fe20003fc5270 */
[----:B------:R-:W-:Y:S01]  /*61a0*/  HADD2.F32 R68, -RZ, R67.H1_H1 ;  /* 0x30000043ff447230 */ /* 0x000fe20000004100 */
[----:B------:R-:W-:Y:S01]  /*61b0*/  LOP3.LUT P5, RZ, R101, 0x80, RZ, 0xc0, !PT ;  /* 0x0000008065ff7812 */ /* 0x000fe200078ac0ff */
[--C-:B------:R-:W-:Y:S01]  /*61c0*/  HADD2.F32 R55, -RZ, R57.reuse.H0_H0 ;  /* 0x20000039ff377230 */ /* 0x100fe20000004100 */
[----:B------:R-:W-:Y:S01]  /*61d0*/  F2FP.F16.E5M2.UNPACK_B R69, R84.H1 ;  /* 0x00000054ff45723e */ /* 0x000fe200030004ff */
[----:B------:R-:W-:Y:S01]  /*61e0*/  HADD2.F32 R58, -RZ, R57.H1_H1 ;  /* 0x30000039ff3a7230 */ /* 0x000fe20000004100 */
[-C--:B------:R-:W-:Y:S01]  /*61f0*/  F2FP.F16.E5M2.UNPACK_B R71, R85.reuse ;  /* 0x00000055ff47723e */ /* 0x080fe200020004ff */
[----:B------:R-:W-:Y:S01]  /*6200*/  HADD2.F32 R57, -RZ, R59.H0_H0 ;  /* 0x2000003bff397230 */ /* 0x000fe20000004100 */
[----:B------:R-:W-:Y:S01]  /*6210*/  F2FP.F16.E5M2.UNPACK_B R73, R85.H1 ;  /* 0x00000055ff49723e */ /* 0x000fe200030004ff */
[----:B------:R-:W-:Y:S01]  /*6220*/  HADD2.F32 R59, -RZ, R61.H0_H0 ;  /* 0x2000003dff3b7230 */ /* 0x000fe20000004100 */
[-C--:B------:R-:W-:Y:S01]  /*6230*/  F2FP.F16.E5M2.UNPACK_B R75, R86.reuse ;  /* 0x00000056ff4b723e */ /* 0x080fe200020004ff */
[----:B------:R-:W-:Y:S01]  /*6240*/  HADD2.F32 R72, -RZ, R71.H1_H1 ;  /* 0x30000047ff487230 */ /* 0x000fe20000004100 */
[----:B------:R-:W-:Y:S01]  /*6250*/  F2FP.F16.E5M2.UNPACK_B R77, R86.H1 ;  /* 0x00000056ff4d723e */ /* 0x000fe200030004ff */
[----:B------:R-:W-:Y:S01]  /*6260*/  HADD2.F32 R62, -RZ, R61.H1_H1 ;  /* 0x3000003dff3e7230 */ /* 0x000fe20000004100 */
[----:B------:R-:W-:Y:S01]  /*6270*/  F2FP.F16.E5M2.UNPACK_B R79, R87.H1 ;  /* 0x00000057ff4f723e */ /* 0x000fe200030004ff */
[----:B------:R-:W-:Y:S01]  /*6280*/  HADD2.F32 R61, -RZ, R63.H0_H0 ;  /* 0x2000003fff3d7230 */ /* 0x000fe20000004100 */
[----:B------:R-:W-:Y:S01]  /*6290*/  ISETP.NE.AND P0, PT, R109, RZ, PT ;  /* 0x000000ff6d00720c */ /* 0x000fe20003f05270 */
[C---:B--2---:R-:W-:Y:S01]  /*62a0*/  FMUL R0, R46.reuse, R4 ;  /* 0x000000042e007220 */ /* 0x044fe20000400000 */
[C---:B------:R-:W-:Y:S01]  /*62b0*/  FMUL R2, R46.reuse, R5 ;  /* 0x000000052e027220 */ /* 0x040fe20000400000 */
[C---:B------:R-:W-:Y:S01]  /*62c0*/  FMUL R4, R46.reuse, R8 ;  /* 0x000000082e047220 */ /* 0x040fe20000400000 */
[C---:B------:R-:W-:Y:S01]  /*62d0*/  FMUL R5, R46.reuse, R9 ;  /* 0x000000092e057220 */ /* 0x040fe20000400000 */
[C---:B------:R-:W-:Y:S01]  /*62e0*/  FFMA R0, R49.reuse, R50, R0 ;  /* 0x0000003231007223 */ /* 0x040fe20000000000 */
[C---:B------:R-:W-:Y:S01]  /*62f0*/  FFMA R2, R49.reuse, R51, R2 ;  /* 0x0000003331027223 */ /* 0x040fe20000000002 */
[C---:B------:R-:W-:Y:S01]  /*6300*/  FMUL R8, R46.reuse, R12 ;  /* 0x0000000c2e087220 */ /* 0x040fe20000400000 */
[C---:B------:R-:W-:Y:S01]  /*6310*/  FMUL R9, R46.reuse, R13 ;  /* 0x0000000d2e097220 */ /* 0x040fe20000400000 */
[C---:B------:R-:W-:Y:S01]  /*6320*/  FMUL R12, R46.reuse, R16 ;  /* 0x000000102e0c7220 */ /* 0x040fe20000400000 */
[C---:B------:R-:W-:Y:S01]  /*6330*/  FMUL R13, R46.reuse, R17 ;  /* 0x000000112e0d7220 */ /* 0x040fe20000400000 */
[C---:B------:R-:W-:Y:S01]  /*6340*/  FMUL R16, R46.reuse, R20 ;  /* 0x000000142e107220 */ /* 0x040fe20000400000 */
[C---:B------:R-:W-:Y:S01]  /*6350*/  FMUL R17, R46.reuse, R21 ;  /* 0x000000152e117220 */ /* 0x040fe20000400000 */
[C---:B------:R-:W-:Y:S01]  /*6360*/  FMUL R20, R46.reuse, R24 ;  /* 0x000000182e147220 */ /* 0x040fe20000400000 */
[C---:B------:R-:W-:Y:S01]  /*6370*/  FMUL R21, R46.reuse, R25 ;  /* 0x000000192e157220 */ /* 0x040fe20000400000 */
[----:B------:R-:W-:Y:S02]  /*6380*/  HADD2.F32 R76, -RZ, R75.H1_H1 ;  /* 0x3000004bff4c7230 */ /* 0x000fe40000004100 */
[C---:B------:R-:W-:Y:S01]  /*6390*/  FMUL R24, R46.reuse, R28 ;  /* 0x0000001c2e187220 */ /* 0x040fe20000400000 */
[C---:B------:R-:W-:Y:S01]  /*63a0*/  FMUL R25, R46.reuse, R29 ;  /* 0x0000001d2e197220 */ /* 0x040fe20000400000 */
[C---:B------:R-:W-:Y:S01]  /*63b0*/  FMUL R28, R46.reuse, R32 ;  /* 0x000000202e1c7220 */ /* 0x040fe20000400000 */
[C---:B------:R-:W-:Y:S01]  /*63c0*/  FMUL R29, R46.reuse, R33 ;  /* 0x000000212e1d7220 */ /* 0x040fe20000400000 */
[C---:B------:R-:W-:Y:S01]  /*63d0*/  FMUL R3, R46.reuse, R6 ;  /* 0x000000062e037220 */ /* 0x040fe20000400000 */
[C---:B------:R-:W-:Y:S01]  /*63e0*/  FMUL R7, R46.reuse, R7 ;  /* 0x000000072e077220 */ /* 0x040fe20000400000 */
[----:B------:R-:W-:Y:S01]  /*63f0*/  FMUL R6, R46, R10 ;  /* 0x0000000a2e067220 */ /* 0x000fe20000400000 */
[----:B------:R-:W-:Y:S01]  /*6400*/  F2FP.F16.E5M2.UNPACK_B R50, R87 ;  /* 0x00000057ff32723e */ /* 0x000fe200020004ff */
[C---:B------:R-:W-:Y:S01]  /*6410*/  FFMA R3, R49.reuse, R52, R3 ;  /* 0x0000003431037223 */ /* 0x040fe20000000003 */
[C---:B------:R-:W-:Y:S01]  /*6420*/  FFMA R7, R49.reuse, R54, R7 ;  /* 0x0000003631077223 */ /* 0x040fe20000000007 */
[----:B------:R-:W-:Y:S01]  /*6430*/  @P6 SHF.L.U32 R32, R104, 0x1f, RZ ;  /* 0x0000001f68206819 */ /* 0x000fe200000006ff */
[C---:B------:R-:W-:Y:S01]  /*6440*/  FFMA R4, R49.reuse, R53, R4 ;  /* 0x0000003531047223 */ /* 0x040fe20000000004 */
[----:B------:R-:W-:Y:S01]  /*6450*/  FFMA R5, R49, R56, R5 ;  /* 0x0000003831057223 */ /* 0x000fe20000000005 */
[C---:B------:R-:W-:Y:S01]  /*6460*/  FMUL R11, R46.reuse, R11 ;  /* 0x0000000b2e0b7220 */ /* 0x040fe20000400000 */
[----:B------:R-:W-:Y:S01]  /*6470*/  F2FP.SATFINITE.E5M2.F32.PACK_AB_MERGE_C R113, R7, R3, RZ ;  /* 0x000000030771723e */ /* 0x000fe200048060ff */
[C---:B------:R-:W-:Y:S01]  /*6480*/  FFMA R6, R49.reuse, R55, R6 ;  /* 0x0000003731067223 */ /* 0x040fe20000000006 */
[----:B------:R-:W-:Y:S01]  /*6490*/  FMUL R10, R46, R14 ;  /* 0x0000000e2e0a7220 */ /* 0x000fe20000400000 */
[C---:B------:R-:W-:Y:S01]  /*64a0*/  FFMA R11, R49.reuse, R58, R11 ;  /* 0x0000003a310b7223 */ /* 0x040fe2000000000b */
[----:B------:R-:W-:Y:S01]  /*64b0*/  F2FP.SATFINITE.E5M2.F32.PACK_AB_MERGE_C R116, R2, R0, R113 ;  /* 0x000000000274723e */ /* 0x000fe20004806071 */
[C---:B------:R-:W-:Y:S01]  /*64c0*/  FMUL R15, R46.reuse, R15 ;  /* 0x0000000f2e0f7220 */ /* 0x040fe20000400000 */
[----:B------:R-:W-:Y:S01]  /*64d0*/  MOV R113, 0x10 ;  /* 0x0000001000717802 */ /* 0x000fe20000000f00 */
[----:B------:R-:W-:Y:S01]  /*64e0*/  FFMA R8, R49, R57, R8 ;  /* 0x0000003931087223 */ /* 0x000fe20000000008 */
[----:B------:R-:W-:Y:S01]  /*64f0*/  F2FP.SATFINITE.E5M2.F32.PACK_AB_MERGE_C R117, R11, R6, RZ ;  /* 0x000000060b75723e */ /* 0x000fe200048060ff */
[----:B------:R-:W-:Y:S01]  /*6500*/  FFMA R9, R49, R60, R9 ;  /* 0x0000003c31097223 */ /* 0x000fe20000000009 */
[--C-:B------:R-:W-:Y:S01]  /*6510*/  HADD2.F32 R63, -RZ, R65.reuse.H0_H0 ;  /* 0x20000041ff3f7230 */ /* 0x100fe20000004100 */
[----:B------:R-:W-:Y:S01]  /*6520*/  SEL R124, R113, 0xfffffff0, !P5 ;  /* 0xfffffff0717c7807 */ /* 0x000fe20006800000 */
[----:B------:R-:W-:Y:S01]  /*6530*/  FFMA R10, R49, R59, R10 ;  /* 0x0000003b310a7223 */ /* 0x000fe2000000000a */
[----:B------:R-:W-:Y:S01]  /*6540*/  F2FP.SATFINITE.E5M2.F32.PACK_AB_MERGE_C R117, R5, R4, R117 ;  /* 0x000000040575723e */ /* 0x000fe20004806075 */
[----:B------:R-:W-:Y:S01]  /*6550*/  FFMA R15, R49, R62, R15 ;  /* 0x0000003e310f7223 */ /* 0x000fe2000000000f */
[----:B------:R-:W-:Y:S01]  /*6560*/  IADD3 R113, PT, PT, R125, R124, RZ ;  /* 0x0000007c7d717210 */ /* 0x000fe20007ffe0ff */
[C---:B------:R-:W-:Y:S01]  /*6570*/  FFMA R12, R49.reuse, R61, R12 ;  /* 0x0000003d310c7223 */ /* 0x040fe2000000000c */
[----:B------:R-:W-:Y:S01]  /*6580*/  FFMA R13, R49, R64, R13 ;  /* 0x00000040310d7223 */ /* 0x000fe2000000000d */
[--C-:B------:R-:W-:Y:S01]  /*6590*/  HADD2.F32 R51, -RZ, R50.reuse.H0_H0 ;  /* 0x20000032ff337230 */ /* 0x100fe20000004100 */
[----:B------:R-:W-:Y:S01]  /*65a0*/  F2FP.SATFINITE.E5M2.F32.PACK_AB_MERGE_C R118, R15, R10, RZ ;  /* 0x0000000a0f76723e */ /* 0x000fe200048060ff */
[----:B------:R-:W-:Y:S02]  /*65b0*/  HADD2.F32 R50, -RZ, R50.H1_H1 ;  /* 0x30000032ff327230 */ /* 0x000fe40000004100 */
[C---:B------:R-:W-:Y:S01]  /*65c0*/  FMUL R14, R46.reuse, R18 ;  /* 0x000000122e0e7220 */ /* 0x040fe20000400000 */
[----:B------:R-:W-:Y:S02]  /*65d0*/  HADD2.F32 R66, -RZ, R65.H1_H1 ;  /* 0x30000041ff427230 */ /* 0x000fe40000004100 */
[C---:B------:R-:W-:Y:S01]  /*65e0*/  FMUL R19, R46.reuse, R19 ;  /* 0x000000132e137220 */ /* 0x040fe20000400000 */
[----:B------:R-:W-:Y:S02]  /*65f0*/  HADD2.F32 R65, -RZ, R67.H0_H0 ;  /* 0x20000043ff417230 */ /* 0x000fe40000004100 */
[C---:B------:R-:W-:Y:S01]  /*6600*/  FFMA R14, R49.reuse, R63, R14 ;  /* 0x0000003f310e7223 */ /* 0x040fe2000000000e */
[--C-:B------:R-:W-:Y:S02]  /*6610*/  HADD2.F32 R67, -RZ, R69.reuse.H0_H0 ;  /* 0x20000045ff437230 */ /* 0x100fe40000004100 */
[C---:B------:R-:W-:Y:S01]  /*6620*/  FMUL R18, R46.reuse, R22 ;  /* 0x000000162e127220 */ /* 0x040fe20000400000 */
[----:B------:R-:W-:Y:S02]  /*6630*/  HADD2.F32 R70, -RZ, R69.H1_H1 ;  /* 0x30000045ff467230 */ /* 0x000fe40000004100 */
[C---:B------:R-:W-:Y:S01]  /*6640*/  FFMA R19, R49.reuse, R66, R19 ;  /* 0x0000004231137223 */ /* 0x040fe20000000013 */
[----:B------:R-:W-:Y:S02]  /*6650*/  HADD2.F32 R69, -RZ, R71.H0_H0 ;  /* 0x20000047ff457230 */ /* 0x000fe40000004100 */
[C---:B------:R-:W-:Y:S01]  /*6660*/  FMUL R23, R46.reuse, R23 ;  /* 0x000000172e177220 */ /* 0x040fe20000400000 */
[C---:B------:R-:W-:Y:S01]  /*6670*/  FFMA R16, R49.reuse, R65, R16 ;  /* 0x0000004131107223 */ /* 0x040fe20000000010 */
[C---:B------:R-:W-:Y:S01]  /*6680*/  FFMA R17, R49.reuse, R68, R17 ;  /* 0x0000004431117223 */ /* 0x040fe20000000011 */
[--C-:B------:R-:W-:Y:S02]  /*6690*/  HADD2.F32 R71, -RZ, R73.reuse.H0_H0 ;  /* 0x20000049ff477230 */ /* 0x100fe40000004100 */
[C---:B------:R-:W-:Y:S01]  /*66a0*/  FFMA R18, R49.reuse, R67, R18 ;  /* 0x0000004331127223 */ /* 0x040fe20000000012 */
[----:B------:R-:W-:Y:S02]  /*66b0*/  HADD2.F32 R74, -RZ, R73.H1_H1 ;  /* 0x30000049ff4a7230 */ /* 0x000fe40000004100 */
[C---:B------:R-:W-:Y:S01]  /*66c0*/  FMUL R22, R46.reuse, R26 ;  /* 0x0000001a2e167220 */ /* 0x040fe20000400000 */
[----:B------:R-:W-:Y:S02]  /*66d0*/  HADD2.F32 R73, -RZ, R75.H0_H0 ;  /* 0x2000004bff497230 */ /* 0x000fe40000004100 */
[C---:B------:R-:W-:Y:S01]  /*66e0*/  FFMA R23, R49.reuse, R70, R23 ;  /* 0x0000004631177223 */ /* 0x040fe20000000017 */
[C---:B------:R-:W-:Y:S01]  /*66f0*/  FMUL R27, R46.reuse, R27 ;  /* 0x0000001b2e1b7220 */ /* 0x040fe20000400000 */
[C---:B------:R-:W-:Y:S01]  /*6700*/  FFMA R20, R49.reuse, R69, R20 ;  /* 0x0000004531147223 */ /* 0x040fe20000000014 */
[C---:B------:R-:W-:Y:S01]  /*6710*/  FFMA R21, R49.reuse, R72, R21 ;  /* 0x0000004831157223 */ /* 0x040fe20000000015 */
[--C-:B------:R-:W-:Y:S02]  /*6720*/  HADD2.F32 R75, -RZ, R77.reuse.H0_H0 ;  /* 0x2000004dff4b7230 */ /* 0x100fe40000004100 */
[C---:B------:R-:W-:Y:S01]  /*6730*/  FFMA R22, R49.reuse, R71, R22 ;  /* 0x0000004731167223 */ /* 0x040fe20000000016 */
[----:B------:R-:W-:Y:S02]  /*6740*/  HADD2.F32 R78, -RZ, R77.H1_H1 ;  /* 0x3000004dff4e7230 */ /* 0x000fe40000004100 */
[C---:B------:R-:W-:Y:S01]  /*6750*/  FMUL R26, R46.reuse, R30 ;  /* 0x0000001e2e1a7220 */ /* 0x040fe20000400000 */
        /* <DEDUP_REMOVED lines=8> */
[----:B------:R-:W-:Y:S01]  /*67e0*/  FFMA R31, R49, R78, R31 ;  /* 0x0000004e311f7223 */ /* 0x000fe2000000001f */
[----:B------:R-:W-:Y:S01]  /*67f0*/  FMUL R35, R46, R35 ;  /* 0x000000232e237220 */ /* 0x000fe20000400000 */
[----:B------:R-:W-:Y:S01]  /*6800*/  F2FP.SATFINITE.E5M2.F32.PACK_AB_MERGE_C R119, R19, R14, RZ ;  /* 0x0000000e1377723e */ /* 0x000fe200048060ff */
[C---:B------:R-:W-:Y:S01]  /*6810*/  FFMA R28, R49.reuse, R51, R28 ;  /* 0x00000033311c7223 */ /* 0x040fe2000000001c */
[C---:B------:R-:W-:Y:S01]  /*6820*/  FFMA R29, R49.reuse, R50, R29 ;  /* 0x00000032311d7223 */ /* 0x040fe2000000001d */
[C---:B------:R-:W-:Y:S01]  /*6830*/  FFMA R30, R49.reuse, R77, R30 ;  /* 0x0000004d311e7223 */ /* 0x040fe2000000001e */
[----:B------:R-:W-:Y:S01]  /*6840*/  FFMA R35, R49, R52, R35 ;  /* 0x0000003431237223 */ /* 0x000fe20000000023 */
[----:B------:R-:W-:Y:S02]  /*6850*/  F2FP.SATFINITE.E5M2.F32.PACK_AB_MERGE_C R118, R9, R8, R118 ;  /* 0x000000080976723e */ /* 0x000fe40004806076 */
[----:B------:R-:W-:Y:S02]  /*6860*/  F2FP.SATFINITE.E5M2.F32.PACK_AB_MERGE_C R119, R13, R12, R119 ;  /* 0x0000000c0d77723e */ /* 0x000fe40004806077 */
[----:B------:R-:W-:Y:S02]  /*6870*/  F2FP.SATFINITE.E5M2.F32.PACK_AB_MERGE_C R120, R23, R18, RZ ;  /* 0x000000121778723e */ /* 0x000fe400048060ff */
[----:B------:R-:W-:Y:S01]  /*6880*/  F2FP.SATFINITE.E5M2.F32.PACK_AB_MERGE_C R121, R27, R22, RZ ;  /* 0x000000161b79723e */ /* 0x000fe200048060ff */
[----:B------:R1:W-:Y:S01]  /*6890*/  STS.128 [R100+UR49+0x2200], R116 ;  /* 0x0022007464007988 */ /* 0x0003e20008000c31 */
[----:B------:R-:W-:Y:S02]  /*68a0*/  F2FP.SATFINITE.E5M2.F32.PACK_AB_MERGE_C R122, R31, R26, RZ ;  /* 0x0000001a1f7a723e */ /* 0x000fe400048060ff */
[----:B------:R-:W-:Y:S02]  /*68b0*/  F2FP.SATFINITE.E5M2.F32.PACK_AB_MERGE_C R123, R35, R30, RZ ;  /* 0x0000001e237b723e */ /* 0x000fe400048060ff */
[----:B------:R-:W-:Y:S02]  /*68c0*/  F2FP.SATFINITE.E5M2.F32.PACK_AB_MERGE_C R120, R17, R16, R120 ;  /* 0x000000101178723e */ /* 0x000fe40004806078 */
[----:B------:R-:W-:Y:S02]  /*68d0*/  F2FP.SATFINITE.E5M2.F32.PACK_AB_MERGE_C R121, R21, R20, R121 ;  /* 0x000000141579723e */ /* 0x000fe40004806079 */
[----:B------:R-:W-:Y:S02]  /*68e0*/  F2FP.SATFINITE.E5M2.F32.PACK_AB_MERGE_C R122, R25, R24, R122 ;  /* 0x00000018197a723e */ /* 0x000fe4000480607a */
[----:B------:R-:W-:Y:S02]  /*68f0*/  F2FP.SATFINITE.E5M2.F32.PACK_AB_MERGE_C R123, R29, R28, R123 ;  /* 0x0000001c1d7b723e */ /* 0x000fe4000480607b */
[----:B------:R-:W-:Y:S03]  /*6900*/  LEA R125, R105, UR49, 0x3 ;  /* 0x00000031697d7c11 */ /* 0x000fe6000f8e18ff */
[----:B------:R1:W-:Y:S01]  /*6910*/  STS.128 [R113+0x2200], R120 ;  /* 0x0022007871007388 */ /* 0x0003e20000000c00 */
[----:B------:R-:W-:Y:S01]  /*6920*/  @!PT LDS RZ, [RZ] ;  /* 0x00000000fffff984 */ /* 0x000fe20000000800 */
[----:B------:R-:W-:Y:S01]  /*6930*/  @!PT LDS RZ, [RZ] ;  /* 0x00000000fffff984 */ /* 0x000fe20000000800 */
[----:B------:R-:W-:Y:S01]  /*6940*/  @!PT LDS RZ, [RZ] ;  /* 0x00000000fffff984 */ /* 0x000fe20000000800 */
[----:B------:R-:W-:Y:S01]  /*6950*/  @!PT LDS RZ, [RZ] ;  /* 0x00000000fffff984 */ /* 0x000fe20000000800 */
[----:B------:R2:W-:Y:S07]  /*6960*/  MEMBAR.ALL.CTA ;  /* 0x0000000000007992 */ /* 0x0005ee0000008000 */
[----:B--2---:R-:W2:Y:S02]  /*6970*/  FENCE.VIEW.ASYNC.S ;  /* 0x00000000000073c6 */ /* 0x004ea40000000000 */
[----:B--2---:R-:W-:Y:S06]  /*6980*/  BAR.SYNC.DEFER_BLOCKING 0x1, 0x80 ;  /* 0x0042000000007b1d */ /* 0x004fec0000010000 */
[----:B------:R-:W-:Y:S05]  /*6990*/  @P0 BRA `(.L_x_112) ;  /* 0x0000000000380947 */ /* 0x000fea0003800000 */
[----:B------:R-:W-:Y:S02]  /*69a0*/  UIADD3 UR4, UPT, UPT, UR49, 0x2200, URZ ;  /* 0x0000220031047890 */ /* 0x000fe4000fffe0ff */
[----:B------:R-:W-:Y:S01]  /*69b0*/  UIADD3 UR8, UP0, UPT, UR52, 0x680, URZ ;  /* 0x0000068034087890 */ /* 0x000fe2000ff1e0ff */
[----:B------:R-:W-:Y:S01]  /*69c0*/  UMOV UR43, UR36 ;  /* 0x00000024002b7c82 */ /* 0x000fe20008000000 */
[----:B------:R-:W-:Y:S02]  /*69d0*/  UIADD3 UR5, UPT, UPT, UR41, 0x40, URZ ;  /* 0x0000004029057890 */ /* 0x000fe4000fffe0ff */
[----:B------:R-:W-:Y:S01]  /*69e0*/  MOV R108, UR4 ;  /* 0x00000004006c7c02 */ /* 0x000fe20008000f00 */
[----:B------:R-:W-:Y:S02]  /*69f0*/  UIADD3.X UR9, UPT, UPT, URZ, UR53, URZ, UP0, !UPT ;  /* 0x00000035ff097290 */ /* 0x000fe400087fe4ff */
[----:B------:R-:W-:Y:S01]  /*6a00*/  UIADD3 UR4, UPT, UPT, UR49, 0x2a00, URZ ;  /* 0x00002a0031047890 */ /* 0x000fe2000fffe0ff */
[----:B------:R-:W-:Y:S01]  /*6a10*/  R2UR UR40, R108 ;  /* 0x000000006c2872ca */ /* 0x000fe200000e0000 */
[----:B------:R-:W-:Y:S01]  /*6a20*/  UMOV UR6, UR42 ;  /* 0x0000002a00067c82 */ /* 0x000fe20008000000 */
[----:B------:R-:W-:Y:S11]  /*6a30*/  UMOV UR7, UR36 ;  /* 0x0000002400077c82 */ /* 0x000ff60008000000 */
[----:B------:R2:W-:Y:S01]  /*6a40*/  UTMASTG.3D [UR40], [UR8] ;  /* 0x00000028080073b5 */ /* 0x0005e20008010000 */
[----:B------:R2:W-:Y:S01]  /*6a50*/  UTMASTG.3D [UR4], [UR8] ;  /* 0x00000004080073b5 */ /* 0x0005e20008010000 */
[----:B------:R0:W-:Y:S01]  /*6a60*/  UTMACMDFLUSH ;  /* 0x00000000000079b7 */ /* 0x0001e20000000000 */
[----:B--2---:R-:W-:Y:S04]  /*6a70*/  DEPBAR.LE SB0, 0x1 ;  /* 0x000080400000791a */ /* 0x004fe80000000000 */
.L_x_112:
[----:B------:R-:W-:Y:S05]  /*6a80*/  BSYNC.RECONVERGENT B0 ;  /* 0x0000000000007941 */ /* 0x000fea0003800200 */
.L_x_111:
[----:B------:R-:W-:Y:S06]  /*6a90*/  BAR.SYNC.DEFER_BLOCKING 0x1, 0x80 ;  /* 0x0042000000007b1d */ /* 0x000fec0000010000 */
[----:B------:R-:W2:Y:S01]  /*6aa0*/  @P6 SYNCS.PHASECHK.TRANS64.TRYWAIT P0, [R125+URZ+0x30], R32 ;  /* 0x000030207d0065a7 */ /* 0x000ea200080011ff */
[----:B------:R-:W-:Y:S01]  /*6ab0*/  BSSY B1, `(.L_x_113) ;  /* 0x0000020000017945 */ /* 0x000fe20003800000 */
[----:B--2---:R-:W-:Y:S03]  /*6ac0*/  @P6 SEL R114, RZ, 0x1, !P0 ;  /* 0x00000001ff726807 */ /* 0x004fe60004000000 */
[----:B------:R-:W-:Y:S05]  /*6ad0*/  @!P6 BRA `(.L_x_114) ;  /* 0x000000000074e947 */ /* 0x000fea0003800000 */
[----:B------:R-:W-:Y:S01]  /*6ae0*/  ISETP.NE.AND P1, PT, R115, RZ, PT ;  /* 0x000000ff7300720c */ /* 0x000fe20003f25270 */
[----:B------:R-:W-:Y:S01]  /*6af0*/  BSSY B0, `(.L_x_115) ;  /* 0x0000009000007945 */ /* 0x000fe20003800000 */
[----:B------:R-:W-:Y:S11]  /*6b00*/  ISETP.NE.AND P0, PT, R114, RZ, PT ;  /* 0x000000ff7200720c */ /* 0x000ff60003f05270 */
[----:B------:R-:W-:Y:S05]  /*6b10*/  @P1 IMAD R0, R105, 0x1000, R100 ;  /* 0x0000100069001824 */ /* 0x000fea00078e0264 */
[----:B------:R-:W-:Y:S05]  /*6b20*/  @P1 IADD3 R3, PT, PT, R0, UR49, RZ ;  /* 0x0000003100031c10 */ /* 0x000fea000fffe0ff */
[----:B------:R-:W-:Y:S01]  /*6b30*/  @P1 IMAD.IADD R3, R3, 0x1, R124 ;  /* 0x0000000103031824 */ /* 0x000fe200078e027c */
[----:B------:R-:W-:Y:S06]  /*6b40*/  @P0 BRA `(.L_x_116) ;  /* 0x00000000000c0947 */ /* 0x000fec0003800000 */
[----:B------:R-:W-:Y:S04]  /*6b50*/  SHF.L.U32 R2, R104, 0x1f, RZ ;  /* 0x0000001f68027819 */ /* 0x000fe800000006ff */
[----:B------:R-:W2:Y:S02]  /*6b60*/  SYNCS.PHASECHK.TRANS64.TRYWAIT P0, [R125+URZ+0x30], R2 ;  /* 0x000030027d0075a7 */ /* 0x000ea400080011ff */
[----:B--2---:R-:W-:Y:S05]  /*6b70*/  @!P0 BRA `(.L_x_117) ;  /* 0x0000001400f08947 */ /* 0x004fea0003800000 */
.L_x_116:
[----:B------:R-:W-:Y:S05]  /*6b80*/  BSYNC B0 ;  /* 0x0000000000007941 */ /* 0x000fea0003800000 */
.L_x_115:
[----:B------:R-:W-:Y:S01]  /*6b90*/  ISETP.NE.AND P0, PT, R115, RZ, PT ;  /* 0x000000ff7300720c */ /* 0x000fe20003f05270 */
[----:B--2---:R-:W-:Y:S02]  /*6ba0*/  VIADD R125, R125, 0x40 ;  /* 0x000000407d7d7836 */ /* 0x004fe40000000000 */
[----:B------:R-:W-:Y:S02]  /*6bb0*/  IMAD.U32 R2, RZ, RZ, UR37 ;  /* 0x00000025ff027e24 */ /* 0x000fe4000f8e00ff */
[----:B------:R-:W-:Y:S03]  /*6bc0*/  VIADD R105, R105, 0x1 ;  /* 0x0000000169697836 */ /* 0x000fe60000000000 */
[----:B------:R-:W-:Y:S05]  /*6bd0*/  PRMT R2, R2, 0x654, R125 ;  /* 0x0000065402027816 */ /* 0x000fea000000007d */
[----:B------:R2:W3:Y:S04]  /*6be0*/  @P0 LDS.128 R80, [R0+UR49+0x200] ;  /* 0x0002003100500984 */ /* 0x0004e80008000c00 */
[----:B------:R2:W4:Y:S01]  /*6bf0*/  @P0 LDS.128 R84, [R3+0x200] ;  /* 0x0002000003540984 */ /* 0x0005220000000c00 */
        /* <DEDUP_REMOVED lines=11> */
.L_x_114:
[----:B------:R-:W-:Y:S05]  /*6cb0*/  BSYNC B1 ;  /* 0x0000000000017941 */ /* 0x000fea0003800000 */
.L_x_113:
[----:B--2---:R-:W-:Y:S05]  /*6cc0*/  VIADD R3, R48, 0x20 ;  /* 0x0000002030037836 */ /* 0x004fea0000000000 */
[----:B------:R-:W-:Y:S04]  /*6cd0*/  SHF.R.U32.HI R3, RZ, 0x15, R3 ;  /* 0x00000015ff037819 */ /* 0x000fe80000011603 */
[----:B------:R-:W-:Y:S11]  /*6ce0*/  LOP3.LUT P0, RZ, R3, 0x3, R102, 0x48, !PT ;  /* 0x0000000303ff7812 */ /* 0x000ff60007804866 */
[----:B------:R-:W-:Y:S02]  /*6cf0*/  @!UPT UIADD3 URZ, UPT, UPT, URZ, URZ, URZ ;  /* 0x000000fffffff290 */ /* 0x000fe4000fffe0ff */
[----:B------:R-:W-:Y:S05]  /*6d00*/  @!P0 BRA `(.L_x_118) ;  /* 0x0000000000408947 */ /* 0x000fea0003800000 */
[----:B------:R-:W2:Y:S01]  /*6d10*/  LDCU.64 UR8, c[0x4][0x70] ;  /* 0x01000e00ff0877ac */ /* 0x000ea20008000a00 */
[----:B------:R-:W-:Y:S01]  /*6d20*/  MOV R3, 0x0 ;  /* 0x0000000000037802 */ /* 0x000fe20000000f00 */
[----:B------:R-:W-:Y:S02]  /*6d30*/  HFMA2 R12, -RZ, RZ, 0, 5.9604644775390625e-08 ;  /* 0x00000001ff0c7431 */ /* 0x000fe400000001ff */
[----:B------:R-:W-:Y:S02]  /*6d40*/  IMAD.MOV.U32 R8, RZ, RZ, 0x192 ;  /* 0x00000192ff087424 */ /* 0x000fe400078e00ff */
[----:B------:R-:W-:Y:S01]  /*6d50*/  IMAD.MOV.U32 R13, RZ, RZ, RZ ;  /* 0x000000ffff0d7224 */ /* 0x000fe200078e00ff */
[----:B------:R-:W5:Y:S01]  /*6d60*/  LDCU.64 UR6, c[0x4][0x78] ;  /* 0x01000f00ff0677ac */ /* 0x000f620008000a00 */
[----:B------:R-:W1:Y:S01]  /*6d70*/  LDC.64 R2, c[0x4][R3] ;  /* 0x0100000003027b82 */ /* 0x000e620000000a00 */
[----:B------:R-:W3:Y:S01]  /*6d80*/  LDCU.64 UR4, c[0x4][0x10] ;  /* 0x01000200ff0477ac */ /* 0x000ee20008000a00 */
[----:B--2---:R-:W-:Y:S01]  /*6d90*/  MOV R5, UR9 ;  /* 0x0000000900057c02 */ /* 0x004fe20008000f00 */
[----:B------:R-:W-:Y:S01]  /*6da0*/  IMAD.U32 R4, RZ, RZ, UR8 ;  /* 0x00000008ff047e24 */ /* 0x000fe2000f8e00ff */
[----:B-----5:R-:W-:Y:S01]  /*6db0*/  MOV R7, UR7 ;  /* 0x0000000700077c02 */ /* 0x020fe20008000f00 */
[----:B------:R-:W-:Y:S01]  /*6dc0*/  IMAD.U32 R6, RZ, RZ, UR6 ;  /* 0x00000006ff067e24 */ /* 0x000fe2000f8e00ff */
[----:B---3--:R-:W-:Y:S01]  /*6dd0*/  MOV R11, UR5 ;  /* 0x00000005000b7c02 */ /* 0x008fe20008000f00 */
[----:B------:R-:W-:Y:S02]  /*6de0*/  IMAD.U32 R10, RZ, RZ, UR4 ;  /* 0x00000004ff0a7e24 */ /* 0x000fe4000f8e00ff */
[----:B------:R-:W-:Y:S07]  /*6df0*/  LEPC R20, `(.L_x_118) ;  /* 0x000000001014794e */ /* 0x000fee0000000000 */
[----:B-1--4-:R-:W-:Y:S05]  /*6e00*/  CALL.ABS.NOINC R2 ;  /* 0x0000000002007343 */ /* 0x012fea0003c00000 */
.L_x_118:
[----:B------:R-:W-:Y:S01]  /*6e10*/  ISETP.NE.AND P0, PT, R109, RZ, PT ;  /* 0x000000ff6d00720c */ /* 0x000fe20003f05270 */
[----:B------:R-:W-:Y:S05]  /*6e20*/  WARPSYNC.ALL ;  /* 0x0000000000007948 */ /* 0x000fea0003800000 */
[----:B------:R-:W-:Y:S01]  /*6e30*/  R2UR UR4, R48 ;  /* 0x00000000300472ca */ /* 0x000fe200000e0000 */
[----:B------:R-:W-:Y:S01]  /*6e40*/  BSSY.RECONVERGENT B0, `(.L_x_119) ;  /* 0x000009f000007945 */ /* 0x000fe20003800200 */
[-C--:B---3--:R-:W-:Y:S02]  /*6e50*/  F2FP.F16.E5M2.UNPACK_B R51, R80.reuse ;  /* 0x00000050ff33723e */ /* 0x088fe400020004ff */
[----:B------:R-:W-:Y:S02]  /*6e60*/  F2FP.F16.E5M2.UNPACK_B R80, R80.H1 ;  /* 0x00000050ff50723e */ /* 0x000fe400030004ff */
[-C--:B------:R-:W-:Y:S01]  /*6e70*/  F2FP.F16.E5M2.UNPACK_B R55, R81.reuse ;  /* 0x00000051ff37723e */ /* 0x080fe200020004ff */
[--C-:B------:R-:W-:Y:S01]  /*6e80*/  HADD2.F32 R50, -RZ, R51.reuse.H0_H0 ;  /* 0x20000033ff327230 */ /* 0x100fe20000004100 */
[----:B------:R-:W-:Y:S01]  /*6e90*/  F2FP.F16.E5M2.UNPACK_B R81, R81.H1 ;  /* 0x00000051ff51723e */ /* 0x000fe200030004ff */
[----:B------:R-:W-:Y:S01]  /*6ea0*/  HADD2.F32 R52, -RZ, R51.H1_H1 ;  /* 0x30000033ff347230 */ /* 0x000fe20000004100 */
[-C--:B------:R-:W-:Y:S01]  /*6eb0*/  F2FP.F16.E5M2.UNPACK_B R59, R82.reuse ;  /* 0x00000052ff3b723e */ /* 0x080fe200020004ff */
[--C-:B------:R-:W-:Y:S01]  /*6ec0*/  HADD2.F32 R51, -RZ, R80.reuse.H0_H0 ;  /* 0x20000050ff337230 */ /* 0x100fe20000004100 */
[----:B------:R-:W-:Y:S01]  /*6ed0*/  F2FP.F16.E5M2.UNPACK_B R82, R82.H1 ;  /* 0x00000052ff52723e */ /* 0x000fe200030004ff */
[----:B------:R-:W2:Y:S01]  /*6ee0*/  LDTM.x32 R4, tmem[UR4+0x20] ;  /* 0x00002004000479ee */ /* 0x000ea200082c0000 */
[----:B------:R-:W-:Y:S01]  /*6ef0*/  NOP ;  /* 0x0000000000007918 */ /* 0x000fe20000000000 */
[----:B------:R-:W-:Y:S01]  /*6f00*/  IADD3 R111, PT, PT, R111, 0xa0, RZ ;  /* 0x000000a06f6f7810 */ /* 0x000fe20007ffe0ff */
[--C-:B------:R-:W-:Y:S01]  /*6f10*/  HADD2.F32 R53, -RZ, R55.reuse.H0_H0 ;  /* 0x20000037ff357230 */ /* 0x100fe20000004100 */
[----:B------:R-:W-:Y:S01]  /*6f20*/  F2FP.F16.E5M2.UNPACK_B R63, R83 ;  /* 0x00000053ff3f723e */ /* 0x000fe200020004ff */
[----:B------:R-:W-:Y:S01]  /*6f30*/  HADD2.F32 R56, -RZ, R55.H1_H1 ;  /* 0x30000037ff387230 */ /* 0x000fe20000004100 */
[----:B------:R-:W-:Y:S01]  /*6f40*/  LOP3.LUT R111, R111, 0xfefffff8, RZ, 0xc0, !PT ;  /* 0xfefffff86f6f7812 */ /* 0x000fe200078ec0ff */
[--C-:B------:R-:W-:Y:S01]  /*6f50*/  HADD2.F32 R57, -RZ, R59.reuse.H0_H0 ;  /* 0x2000003bff397230 */ /* 0x100fe20000004100 */
[----:B----4-:R-:W-:Y:S01]  /*6f60*/  F2FP.F16.E5M2.UNPACK_B R67, R84 ;  /* 0x00000054ff43723e */ /* 0x010fe200020004ff */
[----:B------:R-:W-:Y:S01]  /*6f70*/  HADD2.F32 R60, -RZ, R59.H1_H1 ;  /* 0x3000003bff3c7230 */ /* 0x000fe20000004100 */
[----:B--2---:R2:W-:Y:S01]  /*6f80*/  SYNCS.ARRIVE.TRANS64.RED.A1T0 RZ, [R111+URZ], RZ ;  /* 0x000000ff6fff79a7 */ /* 0x0045e200081004ff */
[--C-:B------:R-:W-:Y:S01]  /*6f90*/  HADD2.F32 R61, -RZ, R63.reuse.H0_H0 ;  /* 0x2000003fff3d7230 */ /* 0x100fe20000004100 */
[----:B------:R-:W-:Y:S01]  /*6fa0*/  F2FP.F16.E5M2.UNPACK_B R71, R85 ;  /* 0x00000055ff47723e */ /* 0x000fe200020004ff */
[----:B------:R-:W-:Y:S01]  /*6fb0*/  HADD2.F32 R64, -RZ, R63.H1_H1 ;  /* 0x3000003fff407230 */ /* 0x000fe20000004100 */
[----:B------:R-:W-:Y:S01]  /*6fc0*/  F2FP.F16.E5M2.UNPACK_B R75, R86 ;  /* 0x00000056ff4b723e */ /* 0x000fe200020004ff */
[--C-:B------:R-:W-:Y:S01]  /*6fd0*/  HADD2.F32 R65, -RZ, R67.reuse.H0_H0 ;  /* 0x20000043ff417230 */ /* 0x100fe20000004100 */
[----:B------:R-:W-:Y:S01]  /*6fe0*/  F2FP.F16.E5M2.UNPACK_B R79, R87 ;  /* 0x00000057ff4f723e */ /* 0x000fe200020004ff */
[----:B------:R-:W-:Y:S01]  /*6ff0*/  HADD2.F32 R68, -RZ, R67.H1_H1 ;  /* 0x30000043ff447230 */ /* 0x000fe20000004100 */
[----:B------:R-:W-:Y:S01]  /*7000*/  F2FP.F16.E5M2.UNPACK_B R83, R83.H1 ;  /* 0x00000053ff53723e */ /* 0x000fe200030004ff */
[--C-:B------:R-:W-:Y:S01]  /*7010*/  HADD2.F32 R69, -RZ, R71.reuse.H0_H0 ;  /* 0x20000047ff457230 */ /* 0x100fe20000004100 */
[----:B------:R-:W-:Y:S01]  /*7020*/  F2FP.F16.E5M2.UNPACK_B R84, R84.H1 ;  /* 0x00000054ff54723e */ /* 0x000fe200030004ff */
[----:B------:R-:W-:Y:S01]  /*7030*/  HADD2.F32 R71, -RZ, R71.H1_H1 ;  /* 0x30000047ff477230 */ /* 0x000fe20000004100 */
[----:B------:R-:W-:Y:S01]  /*7040*/  F2FP.F16.E5M2.UNPACK_B R85, R85.H1 ;  /* 0x00000055ff55723e */ /* 0x000fe200030004ff */
[--C-:B------:R-:W-:Y:S02]  /*7050*/  HADD2.F32 R73, -RZ, R75.reuse.H0_H0 ;  /* 0x2000004bff497230 */ /* 0x100fe40000004100 */
[C---:B------:R-:W-:Y:S01]  /*7060*/  FMUL R4, R46.reuse, R4 ;  /* 0x000000042e047220 */ /* 0x040fe20000400000 */
        /* <DEDUP_REMOVED lines=16> */
[--C-:B------:R-:W-:Y:S02]  /*7170*/  HADD2.F32 R77, -RZ, R79.reuse.H0_H0 ;  /* 0x2000004fff4d7230 */ /* 0x100fe40000004100 */
[C---:B------:R-:W-:Y:S01]  /*7180*/  FMUL R28, R46.reuse, R32 ;  /* 0x000000202e1c7220 */ /* 0x040fe20000400000 */
[C---:B------:R-:W-:Y:S01]  /*7190*/  FMUL R29, R46.reuse, R33 ;  /* 0x000000212e1d7220 */ /* 0x040fe20000400000 */
[----:B------:R-:W-:Y:S02]  /*71a0*/  HADD2.F32 R54, -RZ, R80.H1_H1 ;  /* 0x30000050ff367230 */ /* 0x000fe40000004100 */
[C---:B------:R-:W-:Y:S01]  /*71b0*/  FMUL R6, R46.reuse, R6 ;  /* 0x000000062e067220 */ /* 0x040fe20000400000 */
[----:B------:R-:W-:Y:S02]  /*71c0*/  HADD2.F32 R80, -RZ, R79.H1_H1 ;  /* 0x3000004fff507230 */ /* 0x000fe40000004100 */
[C---:B------:R-:W-:Y:S01]  /*71d0*/  FMUL R7, R46.reuse, R7 ;  /* 0x000000072e077220 */ /* 0x040fe20000400000 */
[--C-:B------:R-:W-:Y:S02]  /*71e0*/  HADD2.F32 R55, -RZ, R81.reuse.H0_H0 ;  /* 0x20000051ff377230 */ /* 0x100fe40000004100 */
[C---:B------:R-:W-:Y:S01]  /*71f0*/  FFMA R6, R49.reuse, R51, R6 ;  /* 0x0000003331067223 */ /* 0x040fe20000000006 */
[----:B------:R-:W-:Y:S02]  /*7200*/  HADD2.F32 R58, -RZ, R81.H1_H1 ;  /* 0x30000051ff3a7230 */ /* 0x000fe40000004100 */
[C---:B------:R-:W-:Y:S01]  /*7210*/  FFMA R7, R49.reuse, R54, R7 ;  /* 0x0000003631077223 */ /* 0x040fe20000000007 */
[C---:B------:R-:W-:Y:S01]  /*7220*/  FFMA R8, R49.reuse, R53, R8 ;  /* 0x0000003531087223 */ /* 0x040fe20000000008 */
[----:B------:R-:W-:Y:S01]  /*7230*/  FFMA R9, R49, R56, R9 ;  /* 0x0000003831097223 */ /* 0x000fe20000000009 */
[C---:B------:R-:W-:Y:S01]  /*7240*/  FMUL R10, R46.reuse, R10 ;  /* 0x0000000a2e0a7220 */ /* 0x040fe20000400000 */
[C---:B------:R-:W-:Y:S01]  /*7250*/  FMUL R11, R46.reuse, R11 ;  /* 0x0000000b2e0b7220 */ /* 0x040fe20000400000 */
[--C-:B------:R-:W-:Y:S01]  /*7260*/  HADD2.F32 R59, -RZ, R82.reuse.H0_H0 ;  /* 0x20000052ff3b7230 */ /* 0x100fe20000004100 */
[----:B-1----:R-:W-:Y:S01]  /*7270*/  F2FP.SATFINITE.E5M2.F32.PACK_AB_MERGE_C R116, R7, R6, RZ ;  /* 0x000000060774723e */ /* 0x002fe200048060ff */
[C---:B------:R-:W-:Y:S01]  /*7280*/  FFMA R10, R49.reuse, R55, R10 ;  /* 0x00000037310a7223 */ /* 0x040fe2000000000a */
[C---:B------:R-:W-:Y:S01]  /*7290*/  FFMA R11, R49.reuse, R58, R11 ;  /* 0x0000003a310b7223 */ /* 0x040fe2000000000b */
[C---:B------:R-:W-:Y:S01]  /*72a0*/  FFMA R12, R49.reuse, R57, R12 ;  /* 0x00000039310c7223 */ /* 0x040fe2000000000c */
[----:B------:R-:W-:Y:S01]  /*72b0*/  F2FP.F16.E5M2.UNPACK_B R86, R86.H1 ;  /* 0x00000056ff56723e */ /* 0x000fe200030004ff */
[----:B------:R-:W-:Y:S01]  /*72c0*/  FFMA R13, R49, R60, R13 ;  /* 0x0000003c310d7223 */ /* 0x000fe2000000000d */
[----:B------:R-:W-:Y:S01]  /*72d0*/  F2FP.SATFINITE.E5M2.F32.PACK_AB_MERGE_C R116, R5, R4, R116 ;  /* 0x000000040574723e */ /* 0x000fe20004806074 */
[----:B------:R-:W-:Y:S01]  /*72e0*/  HADD2.F32 R62, -RZ, R82.H1_H1 ;  /* 0x30000052ff3e7230 */ /* 0x000fe20000004100 */
[----:B------:R-:W-:Y:S01]  /*72f0*/  F2FP.SATFINITE.E5M2.F32.PACK_AB_MERGE_C R117, R11, R10, RZ ;  /* 0x0000000a0b75723e */ /* 0x000fe200048060ff */
[C---:B------:R-:W-:Y:S01]  /*7300*/  FMUL R14, R46.reuse, R14 ;  /* 0x0000000e2e0e7220 */ /* 0x040fe20000400000 */
[C---:B------:R-:W-:Y:S01]  /*7310*/  FMUL R15, R46.reuse, R15 ;  /* 0x0000000f2e0f7220 */ /* 0x040fe20000400000 */
[--C-:B------:R-:W-:Y:S01]  /*7320*/  HADD2.F32 R63, -RZ, R83.reuse.H0_H0 ;  /* 0x20000053ff3f7230 */ /* 0x100fe20000004100 */
[----:B------:R-:W-:Y:S01]  /*7330*/  F2FP.SATFINITE.E5M2.F32.PACK_AB_MERGE_C R117, R9, R8, R117 ;  /* 0x000000080975723e */ /* 0x000fe20004806075 */
[C---:B------:R-:W-:Y:S01]  /*7340*/  FFMA R14, R49.reuse, R59, R14 ;  /* 0x0000003b310e7223 */ /* 0x040fe2000000000e */
[C---:B------:R-:W-:Y:S01]  /*7350*/  FFMA R15, R49.reuse, R62, R15 ;  /* 0x0000003e310f7223 */ /* 0x040fe2000000000f */
[C---:B------:R-:W-:Y:S01]  /*7360*/  FFMA R16, R49.reuse, R61, R16 ;  /* 0x0000003d31107223 */ /* 0x040fe20000000010 */
[C---:B------:R-:W-:Y:S01]  /*7370*/  FFMA R17, R49.reuse, R64, R17 ;  /* 0x0000004031117223 */ /* 0x040fe20000000011 */
[----:B------:R-:W-:Y:S02]  /*7380*/  HADD2.F32 R66, -RZ, R83.H1_H1 ;  /* 0x30000053ff427230 */ /* 0x000fe40000004100 */
[C---:B------:R-:W-:Y:S01]  /*7390*/  FMUL R18, R46.reuse, R18 ;  /* 0x000000122e127220 */ /* 0x040fe20000400000 */
[C---:B------:R-:W-:Y:S01]  /*73a0*/  FMUL R19, R46.reuse, R19 ;  /* 0x000000132e137220 */ /* 0x040fe20000400000 */
[--C-:B------:R-:W-:Y:S02]  /*73b0*/  HADD2.F32 R67, -RZ, R84.reuse.H0_H0 ;  /* 0x20000054ff437230 */ /* 0x100fe40000004100 */
[C---:B------:R-:W-:Y:S01]  /*73c0*/  FMUL R22, R46.reuse, R22 ;  /* 0x000000162e167220 */ /* 0x040fe20000400000 */
[C---:B------:R-:W-:Y:S01]  /*73d0*/  FFMA R18, R49.reuse, R63, R18 ;  /* 0x0000003f31127223 */ /* 0x040fe20000000012 */
[----:B------:R-:W-:Y:S02]  /*73e0*/  HADD2.F32 R70, -RZ, R84.H1_H1 ;  /* 0x30000054ff467230 */ /* 0x000fe40000004100 */
        /* <DEDUP_REMOVED lines=11> */
[----:B------:R-:W-:Y:S01]  /*74a0*/  F2FP.F16.E5M2.UNPACK_B R87, R87.H1 ;  /* 0x00000057ff57723e */ /* 0x000fe200030004ff */
        /* <DEDUP_REMOVED lines=16> */
[----:B------:R-:W-:Y:S01]  /*75b0*/  FFMA R28, R49, R77, R28 ;  /* 0x0000004d311c7223 */ /* 0x000fe2000000001c */
[----:B------:R-:W-:Y:S01]  /*75c0*/  F2FP.SATFINITE.E5M2.F32.PACK_AB_MERGE_C R119, R19, R18, RZ ;  /* 0x000000121377723e */ /* 0x000fe200048060ff */
        /* <DEDUP_REMOVED lines=14> */
[----:B--2---:R-:W-:Y:S03]  /*76b0*/  IADD3 R111, PT, PT, R44, 0x1, RZ ;  /* 0x000000012c6f7810 */ /* 0x004fe60007ffe0ff */
        /* <DEDUP_REMOVED lines=9> */
[----:B------:R-:W-:Y:S02]  /*7750*/  UIADD3 UR12, UP0, UPT, UR52, 0x680, URZ ;  /* 0x00000680340c7890 */ /* 0x000fe4000ff1e0ff */
[----:B------:R-:W-:Y:S02]  /*7760*/  UIADD3 UR9, UPT, UPT, UR41, 0x20, URZ ;  /* 0x0000002029097890 */ /* 0x000fe4000fffe0ff */
[----:B------:R-:W-:Y:S02]  /*7770*/  UIADD3 UR8, UPT, UPT, UR49, 0x3200, URZ ;  /* 0x0000320031087890 */ /* 0x000fe4000fffe0ff */
[----:B------:R-:W-:Y:S01]  /*7780*/  UIADD3.X UR13, UPT, UPT, URZ, UR53, URZ, UP0, !UPT ;  /* 0x00000035ff0d7290 */ /* 0x000fe200087fe4ff */
[----:B------:R-:W-:Y:S01]  /*7790*/  UMOV UR10, UR42 ;  /* 0x0000002a000a7c82 */ /* 0x000fe20008000000 */
[----:B------:R-:W-:Y:S01]  /*77a0*/  UMOV UR11, UR36 ;  /* 0x00000024000b7c82 */ /* 0x000fe20008000000 */
[----:B------:R-:W-:Y:S02]  /*77b0*/  UIADD3 UR5, UPT, UPT, UR41, 0x60, URZ ;  /* 0x0000006029057890 */ /* 0x000fe4000fffe0ff */
[----:B------:R-:W-:Y:S01]  /*77c0*/  UIADD3 UR4, UPT, UPT, UR49, 0x3a00, URZ ;  /* 0x00003a0031047890 */ /* 0x000fe2000fffe0ff */
[----:B------:R-:W-:Y:S03]  /*77d0*/  UMOV UR6, UR42 ;  /* 0x0000002a00067c82 */ /* 0x000fe60008000000 */
[----:B------:R2:W-:Y:S01]  /*77e0*/  UTMASTG.3D [UR8], [UR12] ;  /* 0x000000080c0073b5 */ /* 0x0005e20008010000 */
[----:B------:R-:W-:Y:S04]  /*77f0*/  UMOV UR7, UR36 ;  /* 0x0000002400077c82 */ /* 0x000fe80008000000 */
[----:B------:R2:W-:Y:S01]  /*7800*/  UTMASTG.3D [UR4], [UR12] ;  /* 0x000000040c0073b5 */ /* 0x0005e20008010000 */
[----:B------:R0:W-:Y:S01]  /*7810*/  UTMACMDFLUSH ;  /* 0x00000000000079b7 */ /* 0x0001e20000000000 */
[----:B--2---:R-:W-:Y:S04]  /*7820*/  DEPBAR.LE SB0, 0x1 ;  /* 0x000080400000791a */ /* 0x004fe80000000000 */
.L_x_120:
[----:B------:R-:W-:Y:S05]  /*7830*/  BSYNC.RECONVERGENT B0 ;  /* 0x0000000000007941 */ /* 0x000fea0003800200 */
.L_x_119:
[----:B------:R-:W-:Y:S01]  /*7840*/  BAR.SYNC.DEFER_BLOCKING 0x1, 0x80 ;  /* 0x0042000000007b1d */ /* 0x000fe20000010000 */
[----:B------:R-:W-:Y:S01]  /*7850*/  ISETP.NE.AND P2, PT, R110, RZ, PT ;  /* 0x000000ff6e00720c */ /* 0x000fe20003f45270 */
[----:B------:R-:W-:Y:S01]  /*7860*/  IMAD.IADD R20, R43, 0x1, R94 ;  /* 0x000000012b147824 */ /* 0x000fe200078e025e */
[----:B------:R-:W-:Y:S01]  /*7870*/  ISETP.NE.AND P0, PT, R112, 0x2, PT ;  /* 0x000000027000780c */ /* 0x000fe20003f05270 */
[----:B------:R-:W-:Y:S01]  /*7880*/  IMAD.IADD R21, R45, 0x1, R96 ;  /* 0x000000012d157824 */ /* 0x000fe200078e0260 */
[----:B------:R-:W-:Y:S02]  /*7890*/  ISETP.NE.AND P1, PT, R111, 0x4, PT ;  /* 0x000000046f00780c */ /* 0x000fe40003f25270 */
[----:B------:R-:W-:Y:S02]  /*78a0*/  SEL R3, RZ, 0x1, P0 ;  /* 0x00000001ff037807 */ /* 0x000fe40000000000 */
[----:B------:R-:W-:Y:S02]  /*78b0*/  SEL R0, RZ, 0x1, P1 ;  /* 0x00000001ff007807 */ /* 0x000fe40000800000 */
[----:B------:R-:W-:Y:S02]  /*78c0*/  LOP3.LUT R106, R106, R3, RZ, 0x3c, !PT ;  /* 0x000000036a6a7212 */ /* 0x000fe400078e3cff */
[----:B------:R-:W-:Y:S02]  /*78d0*/  LOP3.LUT R107, R107, R0, RZ, 0x3c, !PT ;  /* 0x000000006b6b7212 */ /* 0x000fe400078e3cff */
[----:B------:R-:W-:Y:S02]  /*78e0*/  @P2 R2UR UR36, R103 ;  /* 0x00000000672422ca */ /* 0x000fe400000e0000 */
[----:B------:R-:W-:Y:S02]  /*78f0*/  SEL R112, R112, RZ, P0 ;  /* 0x000000ff70707207 */ /* 0x000fe40000000000 */
[----:B------:R-:W-:Y:S01]  /*7900*/  SEL R44, R111, RZ, P1 ;  /* 0x000000ff6f2c7207 */ /* 0x000fe20000800000 */
[----:B------:R-:W-:Y:S10]  /*7910*/  @P2 BRA `(.L_x_121) ;  /* 0xffffffd400dc2947 */ /* 0x000ff4000383ffff */
[----:B------:R-:W-:Y:S05]  /*7920*/  EXIT ;  /* 0x000000000000794d */ /* 0x000fea0003800000 */
.L_x_24:
[----:B--2---:R2:W4:Y:S02]  /*7930*/  SYNCS.PHASECHK.TRANS64.TRYWAIT P0, [R3+URZ+0xd0], R2 ;  /* 0x0000d002030075a7 */ /* 0x00452400080011ff */
[----:B----4-:R-:W-:Y:S05]  /*7940*/  @!P0 NANOSLEEP.SYNCS 0x989680 ;  /* 0x009896800000895d */ /* 0x010fea0003900000 */
[----:B------:R-:W4:Y:S02]  /*7950*/  @!P0 SYNCS.PHASECHK.TRANS64 P0, [R3+URZ+0xd0], R2 ;  /* 0x0000d002030085a7 */ /* 0x000f2400080010ff */
[----:B----4-:R-:W-:Y:S05]  /*7960*/  @!P0 BRA `(.L_x_24) ;  /* 0xfffffffc00f08947 */ /* 0x010fea000383ffff */
[----:B------:R-:W-:Y:S05]  /*7970*/  BRA `(.L_x_122) ;  /* 0xffffff9c008c7947 */ /* 0x000fea000383ffff */
.L_x_27:
[----:B-1----:R-:W-:-:S07]  /*7980*/  MOV R2, UR33 ;  /* 0x0000002100027c02 */ /* 0x002fce0008000f00 */
.L_x_123:
[----:B-1----:R1:W2:Y:S02]  /*7990*/  SYNCS.PHASECHK.TRANS64.TRYWAIT P0, [R2+URZ+0x18], R5 ;  /* 0x00001805020075a7 */ /* 0x0022a400080011ff */
[----:B--2---:R-:W-:Y:S05]  /*79a0*/  @!P0 NANOSLEEP.SYNCS 0x989680 ;  /* 0x009896800000895d */ /* 0x004fea0003900000 */
[----:B------:R-:W2:Y:S02]  /*79b0*/  @!P0 SYNCS.PHASECHK.TRANS64 P0, [R2+URZ+0x18], R5 ;  /* 0x00001805020085a7 */ /* 0x000ea400080010ff */
[----:B--2---:R-:W-:Y:S05]  /*79c0*/  @!P0 BRA `(.L_x_123) ;  /* 0xfffffffc00f08947 */ /* 0x004fea000383ffff */
[----:B------:R-:W-:Y:S05]  /*79d0*/  BRA `(.L_x_26) ;  /* 0xffffff9c00f07947 */ /* 0x000fea000383ffff */
.L_x_34:
[----:B-1----:R-:W-:-:S07]  /*79e0*/  MOV R2, UR17 ;  /* 0x0000001100027c02 */ /* 0x002fce0008000f00 */
.L_x_124:
[----:B-1----:R1:W2:Y:S02]  /*79f0*/  SYNCS.PHASECHK.TRANS64.TRYWAIT P0, [R2+URZ+0x18], R5 ;  /* 0x00001805020075a7 */ /* 0x0022a400080011ff */
[----:B--2---:R-:W-:Y:S05]  /*7a00*/  @!P0 NANOSLEEP.SYNCS 0x989680 ;  /* 0x009896800000895d */ /* 0x004fea0003900000 */
[----:B------:R-:W2:Y:S02]  /*7a10*/  @!P0 SYNCS.PHASECHK.TRANS64 P0, [R2+URZ+0x18], R5 ;  /* 0x00001805020085a7 */ /* 0x000ea400080010ff */
[----:B--2---:R-:W-:Y:S05]  /*7a20*/  @!P0 BRA `(.L_x_124) ;  /* 0xfffffffc00f08947 */ /* 0x004fea000383ffff */
[----:B------:R-:W-:Y:S05]  /*7a30*/  BRA `(.L_x_33) ;  /* 0xffffffa000a87947 */ /* 0x000fea000383ffff */
.L_x_39:
[----:B-1----:R1:W2:Y:S02]  /*7a40*/  SYNCS.PHASECHK.TRANS64.TRYWAIT P0, [R2+URZ+0x60], R3 ;  /* 0x00006003020075a7 */ /* 0x0022a400080011ff */
[----:B--2---:R-:W-:Y:S05]  /*7a50*/  @!P0 NANOSLEEP.SYNCS 0x989680 ;  /* 0x009896800000895d */ /* 0x004fea0003900000 */
[----:B------:R-:W2:Y:S02]  /*7a60*/  @!P0 SYNCS.PHASECHK.TRANS64 P0, [R2+URZ+0x60], R3 ;  /* 0x00006003020085a7 */ /* 0x000ea400080010ff */
[----:B--2---:R-:W-:Y:S05]  /*7a70*/  @!P0 BRA `(.L_x_39) ;  /* 0xfffffffc00f08947 */ /* 0x004fea000383ffff */
[----:B------:R-:W-:Y:S05]  /*7a80*/  BRA `(.L_x_125) ;  /* 0xffffffa400487947 */ /* 0x000fea000383ffff */
.L_x_43:
[----:B---3--:R-:W-:-:S07]  /*7a90*/  MOV R0, UR4 ;  /* 0x0000000400007c02 */ /* 0x008fce0008000f00 */
.L_x_126:
[----:B-1----:R1:W2:Y:S02]  /*7aa0*/  SYNCS.PHASECHK.TRANS64.TRYWAIT P0, [R0+URZ], R3 ;  /* 0x00000003000075a7 */ /* 0x0022a400080011ff */
[----:B--2---:R-:W-:Y:S05]  /*7ab0*/  @!P0 NANOSLEEP.SYNCS 0x989680 ;  /* 0x009896800000895d */ /* 0x004fea0003900000 */
[----:B------:R-:W2:Y:S02]  /*7ac0*/  @!P0 SYNCS.PHASECHK.TRANS64 P0, [R0+URZ], R3 ;  /* 0x00000003000085a7 */ /* 0x000ea400080010ff */
[----:B--2---:R-:W-:Y:S05]  /*7ad0*/  @!P0 BRA `(.L_x_126) ;  /* 0xfffffffc00f08947 */ /* 0x004fea000383ffff */
[----:B------:R-:W-:Y:S05]  /*7ae0*/  BRA `(.L_x_127) ;  /* 0xffffffa800b87947 */ /* 0x000fea000383ffff */
.L_x_44:
[----:B---3--:R-:W-:-:S07]  /*7af0*/  MOV R0, UR4 ;  /* 0x0000000400007c02 */ /* 0x008fce0008000f00 */
.L_x_128:
[----:B-1----:R1:W2:Y:S02]  /*7b00*/  SYNCS.PHASECHK.TRANS64.TRYWAIT P0, [R0+URZ], R3 ;  /* 0x00000003000075a7 */ /* 0x0022a400080011ff */
[----:B--2---:R-:W-:Y:S05]  /*7b10*/  @!P0 NANOSLEEP.SYNCS 0x989680 ;  /* 0x009896800000895d */ /* 0x004fea0003900000 */
[----:B------:R-:W2:Y:S02]  /*7b20*/  @!P0 SYNCS.PHASECHK.TRANS64 P0, [R0+URZ], R3 ;  /* 0x00000003000085a7 */ /* 0x000ea400080010ff */
[----:B--2---:R-:W-:Y:S05]  /*7b30*/  @!P0 BRA `(.L_x_128) ;  /* 0xfffffffc00f08947 */ /* 0x004fea000383ffff */
[----:B------:R-:W-:Y:S05]  /*7b40*/  BRA `(.L_x_129) ;  /* 0xffffffa800c47947 */ /* 0x000fea000383ffff */
.L_x_47:
[----:B-1----:R1:W2:Y:S02]  /*7b50*/  SYNCS.PHASECHK.TRANS64.TRYWAIT P0, [R0+URZ+0xc0], R5 ;  /* 0x0000c005000075a7 */ /* 0x0022a400080011ff */
[----:B--2---:R-:W-:Y:S05]  /*7b60*/  @!P0 NANOSLEEP.SYNCS 0x989680 ;  /* 0x009896800000895d */ /* 0x004fea0003900000 */
[----:B------:R-:W2:Y:S02]  /*7b70*/  @!P0 SYNCS.PHASECHK.TRANS64 P0, [R0+URZ+0xc0], R5 ;  /* 0x0000c005000085a7 */ /* 0x000ea400080010ff */
[----:B--2---:R-:W-:Y:S05]  /*7b80*/  @!P0 BRA `(.L_x_47) ;  /* 0xfffffffc00f08947 */ /* 0x004fea000383ffff */
[----:B------:R-:W-:Y:S05]  /*7b90*/  BRA `(.L_x_130) ;  /* 0xffffffac00247947 */ /* 0x000fea000383ffff */
.L_x_48:
[----:B------:R-:W-:-:S07]  /*7ba0*/  MOV R0, UR5 ;  /* 0x0000000500007c02 */ /* 0x000fce0008000f00 */
.L_x_131:
[----:B-1----:R1:W2:Y:S02]  /*7bb0*/  SYNCS.PHASECHK.TRANS64.TRYWAIT P0, [R0+URZ+0x70], R7 ;  /* 0x00007007000075a7 */ /* 0x0022a400080011ff */
[----:B--2---:R-:W-:Y:S05]  /*7bc0*/  @!P0 NANOSLEEP.SYNCS 0x989680 ;  /* 0x009896800000895d */ /* 0x004fea0003900000 */
[----:B------:R-:W2:Y:S02]  /*7bd0*/  @!P0 SYNCS.PHASECHK.TRANS64 P0, [R0+URZ+0x70], R7 ;  /* 0x00007007000085a7 */ /* 0x000ea400080010ff */
[----:B--2---:R-:W-:Y:S05]  /*7be0*/  @!P0 BRA `(.L_x_131) ;  /* 0xfffffffc00f08947 */ /* 0x004fea000383ffff */
[----:B------:R-:W-:Y:S05]  /*7bf0*/  BRA `(.L_x_132) ;  /* 0xffffffac00347947 */ /* 0x000fea000383ffff */
.L_x_49:
[----:B-1----:R1:W2:Y:S02]  /*7c00*/  SYNCS.PHASECHK.TRANS64.TRYWAIT P1, [R0+URZ+0x60], R5 ;  /* 0x00006005000075a7 */ /* 0x0022a400080211ff */
[----:B--2---:R-:W-:Y:S05]  /*7c10*/  @!P1 NANOSLEEP.SYNCS 0x989680 ;  /* 0x009896800000995d */ /* 0x004fea0003900000 */
[----:B------:R-:W2:Y:S02]  /*7c20*/  @!P1 SYNCS.PHASECHK.TRANS64 P1, [R0+URZ+0x60], R5 ;  /* 0x00006005000095a7 */ /* 0x000ea400080210ff */
[----:B--2---:R-:W-:Y:S05]  /*7c30*/  @!P1 BRA `(.L_x_49) ;  /* 0xfffffffc00f09947 */ /* 0x004fea000383ffff */
[----:B------:R-:W-:Y:S05]  /*7c40*/  BRA `(.L_x_133) ;  /* 0xffffffac00647947 */ /* 0x000fea000383ffff */
.L_x_52:
[----:B------:R-:W-:-:S07]  /*7c50*/  MOV R0, UR5 ;  /* 0x0000000500007c02 */ /* 0x000fce0008000f00 */
.L_x_134:
[----:B-1----:R1:W2:Y:S02]  /*7c60*/  SYNCS.PHASECHK.TRANS64.TRYWAIT P0, [R0+URZ+0x70], R3 ;  /* 0x00007003000075a7 */ /* 0x0022a400080011ff */
[----:B--2---:R-:W-:Y:S05]  /*7c70*/  @!P0 NANOSLEEP.SYNCS 0x989680 ;  /* 0x009896800000895d */ /* 0x004fea0003900000 */
[----:B------:R-:W2:Y:S02]  /*7c80*/  @!P0 SYNCS.PHASECHK.TRANS64 P0, [R0+URZ+0x70], R3 ;  /* 0x00007003000085a7 */ /* 0x000ea400080010ff */
[----:B--2---:R-:W-:Y:S05]  /*7c90*/  @!P0 BRA `(.L_x_134) ;  /* 0xfffffffc00f08947 */ /* 0x004fea000383ffff */
[----:B------:R-:W-:Y:S05]  /*7ca0*/  BRA `(.L_x_51) ;  /* 0xffffffac00b87947 */ /* 0x000fea000383ffff */
.L_x_61:
[----:B-1----:R-:W-:-:S04]  /*7cb0*/  MOV R4, UR6 ;  /* 0x0000000600047c02 */ /* 0x002fc80008000f00 */
[----:B------:R1:W2:Y:S03]  /*7cc0*/  SYNCS.PHASECHK.TRANS64.TRYWAIT P0, [R4+URZ+0x8], R5 ;  /* 0x00000805040075a7 */ /* 0x0002a600080011ff */
[----:B--2---:R-:W-:Y:S05]  /*7cd0*/  @!P0 NANOSLEEP.SYNCS 0x989680 ;  /* 0x009896800000895d */ /* 0x004fea0003900000 */
[----:B------:R-:W2:Y:S02]  /*7ce0*/  @!P0 SYNCS.PHASECHK.TRANS64 P0, [R4+URZ+0x8], R5 ;  /* 0x00000805040085a7 */ /* 0x000ea400080010ff */
[----:B--2---:R-:W-:Y:S05]  /*7cf0*/  @!P0 BRA `(.L_x_61) ;  /* 0xfffffffc00ec8947 */ /* 0x004fea000383ffff */
[----:B------:R-:W-:Y:S05]  /*7d00*/  BRA `(.L_x_60) ;  /* 0xffffffb0006c7947 */ /* 0x000fea000383ffff */
.L_x_63:
[----:B------:R-:W-:Y:S01]  /*7d10*/  BSSY B0, `(.L_x_135) ;  /* 0x0000006000007945 */ /* 0x000fe20003800000 */
[----:B------:R-:W-:-:S07]  /*7d20*/  MOV R15, 0xffffffff ;  /* 0xffffffff000f7802 */ /* 0x000fce0000000f00 */
[----:B-1---5:R-:W-:Y:S05]  /*7d30*/  WARPSYNC.COLLECTIVE R15, `(.L_x_136) ;  /* 0x000000000f0c7348 */ /* 0x022fea0003c00000 */
[----:B------:R-:W-:Y:S02]  /*7d40*/  ELECT P6, UR79, PT ;  /* 0x00000000004f782f */ /* 0x000fe400038c0000 */
[----:B------:R-:W-:Y:S01]  /*7d50*/  MOV R14, UR79 ;  /* 0x0000004f000e7c02 */ /* 0x000fe20008000f00 */
[----:B-1---5:R-:W-:Y:S10]  /*7d60*/  ENDCOLLECTIVE ;  /* 0x000000000000791b */ /* 0x022ff40003800000 */
.L_x_136:
[----:B------:R-:W-:Y:S05]  /*7d70*/  BSYNC B0 ;  /* 0x0000000000007941 */ /* 0x000fea0003800000 */
.L_x_135:
[----:B------:R-:W-:Y:S05]  /*7d80*/  BRA `(.L_x_137) ;  /* 0xffffffb0009c7947 */ /* 0x000fea000383ffff */
.L_x_65:
[----:B-1----:R-:W-:-:S04]  /*7d90*/  MOV R2, UR6 ;  /* 0x0000000600027c02 */ /* 0x002fc80008000f00 */
[----:B------:R1:W2:Y:S03]  /*7da0*/  SYNCS.PHASECHK.TRANS64.TRYWAIT P0, [R2+URZ+0x8], R3 ;  /* 0x00000803020075a7 */ /* 0x0002a600080011ff */
[----:B--2---:R-:W-:Y:S05]  /*7db0*/  @!P0 NANOSLEEP.SYNCS 0x989680 ;  /* 0x009896800000895d */ /* 0x004fea0003900000 */
[----:B------:R-:W2:Y:S02]  /*7dc0*/  @!P0 SYNCS.PHASECHK.TRANS64 P0, [R2+URZ+0x8], R3 ;  /* 0x00000803020085a7 */ /* 0x000ea400080010ff */
[----:B--2---:R-:W-:Y:S05]  /*7dd0*/  @!P0 BRA `(.L_x_65) ;  /* 0xfffffffc00ec8947 */ /* 0x004fea000383ffff */
[----:B------:R-:W-:Y:S05]  /*7de0*/  BRA `(.L_x_64) ;  /* 0xffffffb000a07947 */ /* 0x000fea000383ffff */
.L_x_66:
[----:B-1----:R1:W2:Y:S02]  /*7df0*/  SYNCS.PHASECHK.TRANS64.TRYWAIT P0, [R0+URZ+0x60], R5 ;  /* 0x00006005000075a7 */ /* 0x0022a400080011ff */
[----:B--2---:R-:W-:Y:S05]  /*7e00*/  @!P0 NANOSLEEP.SYNCS 0x989680 ;  /* 0x009896800000895d */ /* 0x004fea0003900000 */
[----:B------:R-:W2:Y:S02]  /*7e10*/  @!P0 SYNCS.PHASECHK.TRANS64 P0, [R0+URZ+0x60], R5 ;  /* 0x00006005000085a7 */ /* 0x000ea400080010ff */
[----:B--2---:R-:W-:Y:S05]  /*7e20*/  @!P0 BRA `(.L_x_66) ;  /* 0xfffffffc00f08947 */ /* 0x004fea000383ffff */
[----:B------:R-:W-:Y:S05]  /*7e30*/  BRA `(.L_x_138) ;  /* 0xffffffb4008c7947 */ /* 0x000fea000383ffff */
.L_x_68:
[----:B------:R-:W-:-:S07]  /*7e40*/  MOV R0, UR9 ;  /* 0x0000000900007c02 */ /* 0x000fce0008000f00 */
.L_x_139:
[----:B-1----:R1:W2:Y:S02]  /*7e50*/  SYNCS.PHASECHK.TRANS64.TRYWAIT P0, [R0+URZ+0xa0], R5 ;  /* 0x0000a005000075a7 */ /* 0x0022a400080011ff */
[----:B--2---:R-:W-:Y:S05]  /*7e60*/  @!P0 NANOSLEEP.SYNCS 0x989680 ;  /* 0x009896800000895d */ /* 0x004fea0003900000 */
[----:B------:R-:W2:Y:S02]  /*7e70*/  @!P0 SYNCS.PHASECHK.TRANS64 P0, [R0+URZ+0xa0], R5 ;  /* 0x0000a005000085a7 */ /* 0x000ea400080010ff */
[----:B--2---:R-:W-:Y:S05]  /*7e80*/  @!P0 BRA `(.L_x_139) ;  /* 0xfffffffc00f08947 */ /* 0x004fea000383ffff */
[----:B------:R-:W-:Y:S05]  /*7e90*/  BRA `(.L_x_140) ;  /* 0xffffffb400d87947 */ /* 0x000fea000383ffff */
.L_x_71:
[----:B------:R-:W-:Y:S07]  /*7ea0*/  MOV R0, UR8 ;  /* 0x0000000800007c02 */ /* 0x000fee0008000f00 */
.L_x_141:
[----:B-1----:R1:W2:Y:S02]  /*7eb0*/  SYNCS.PHASECHK.TRANS64.TRYWAIT P0, [R0+URZ], R5 ;  /* 0x00000005000075a7 */ /* 0x0022a400080011ff */
[----:B--2---:R-:W-:Y:S05]  /*7ec0*/  @!P0 NANOSLEEP.SYNCS 0x989680 ;  /* 0x009896800000895d */ /* 0x004fea0003900000 */
[----:B------:R-:W2:Y:S02]  /*7ed0*/  @!P0 SYNCS.PHASECHK.TRANS64 P0, [R0+URZ], R5 ;  /* 0x00000005000085a7 */ /* 0x000ea400080010ff */
[----:B--2---:R-:W-:Y:S05]  /*7ee0*/  @!P0 BRA `(.L_x_141) ;  /* 0xfffffffc00f08947 */ /* 0x004fea000383ffff */
[----:B------:R-:W-:Y:S05]  /*7ef0*/  BRA `(.L_x_70) ;  /* 0xffffffb400ec7947 */ /* 0x000fea000383ffff */
.L_x_75:
[----:B-1----:R-:W-:-:S07]  /*7f00*/  MOV R0, UR8 ;  /* 0x0000000800007c02 */ /* 0x002fce0008000f00 */
.L_x_142:
[----:B-1----:R1:W2:Y:S02]  /*7f10*/  SYNCS.PHASECHK.TRANS64.TRYWAIT P0, [R0+URZ], R3 ;  /* 0x00000003000075a7 */ /* 0x0022a400080011ff */
[----:B--2---:R-:W-:Y:S05]  /*7f20*/  @!P0 NANOSLEEP.SYNCS 0x989680 ;  /* 0x009896800000895d */ /* 0x004fea0003900000 */
[----:B------:R-:W2:Y:S02]  /*7f30*/  @!P0 SYNCS.PHASECHK.TRANS64 P0, [R0+URZ], R3 ;  /* 0x00000003000085a7 */ /* 0x000ea400080010ff */
[----:B--2---:R-:W-:Y:S05]  /*7f40*/  @!P0 BRA `(.L_x_142) ;  /* 0xfffffffc00f08947 */ /* 0x004fea000383ffff */
[----:B------:R-:W-:Y:S05]  /*7f50*/  BRA `(.L_x_143) ;  /* 0xffffffb800e07947 */ /* 0x000fea000383ffff */
.L_x_76:
[----:B------:R-:W-:-:S07]  /*7f60*/  MOV R0, UR8 ;  /* 0x0000000800007c02 */ /* 0x000fce0008000f00 */
.L_x_144:
[----:B-1----:R1:W2:Y:S02]  /*7f70*/  SYNCS.PHASECHK.TRANS64.TRYWAIT P0, [R0+URZ], R3 ;  /* 0x00000003000075a7 */ /* 0x0022a400080011ff */
[----:B--2---:R-:W-:Y:S05]  /*7f80*/  @!P0 NANOSLEEP.SYNCS 0x989680 ;  /* 0x009896800000895d */ /* 0x004fea0003900000 */
[----:B------:R-:W2:Y:S02]  /*7f90*/  @!P0 SYNCS.PHASECHK.TRANS64 P0, [R0+URZ], R3 ;  /* 0x00000003000085a7 */ /* 0x000ea400080010ff */
[----:B--2---:R-:W-:Y:S05]  /*7fa0*/  @!P0 BRA `(.L_x_144) ;  /* 0xfffffffc00f08947 */ /* 0x004fea000383ffff */
[----:B------:R-:W-:Y:S05]  /*7fb0*/  BRA `(.L_x_145) ;  /* 0xffffffb800ec7947 */ /* 0x000fea000383ffff */
.L_x_77:
[----:B------:R-:W-:-:S07]  /*7fc0*/  MOV R0, UR8 ;  /* 0x0000000800007c02 */ /* 0x000fce0008000f00 */
.L_x_146:
[----:B-1----:R1:W2:Y:S02]  /*7fd0*/  SYNCS.PHASECHK.TRANS64.TRYWAIT P0, [R0+URZ], R3 ;  /* 0x00000003000075a7 */ /* 0x0022a400080011ff */
[----:B--2---:R-:W-:Y:S05]  /*7fe0*/  @!P0 NANOSLEEP.SYNCS 0x989680 ;  /* 0x009896800000895d */ /* 0x004fea0003900000 */
[----:B------:R-:W2:Y:S02]  /*7ff0*/  @!P0 SYNCS.PHASECHK.TRANS64 P0, [R0+URZ], R3 ;  /* 0x00000003000085a7 */ /* 0x000ea400080010ff */
[----:B--2---:R-:W-:Y:S05]  /*8000*/  @!P0 BRA `(.L_x_146) ;  /* 0xfffffffc00f08947 */ /* 0x004fea000383ffff */
[----:B------:R-:W-:Y:S05]  /*8010*/  BRA `(.L_x_147) ;  /* 0xffffffb800f87947 */ /* 0x000fea000383ffff */
.L_x_80:
[----:B------:R-:W-:-:S07]  /*8020*/  MOV R0, UR7 ;  /* 0x0000000700007c02 */ /* 0x000fce0008000f00 */
.L_x_148:
[----:B-1----:R1:W2:Y:S02]  /*8030*/  SYNCS.PHASECHK.TRANS64.TRYWAIT P1, [R0+URZ+0xe0], R3 ;  /* 0x0000e003000075a7 */ /* 0x0022a400080211ff */
[----:B--2---:R-:W-:Y:S05]  /*8040*/  @!P1 NANOSLEEP.SYNCS 0x989680 ;  /* 0x009896800000995d */ /* 0x004fea0003900000 */
[----:B------:R-:W2:Y:S02]  /*8050*/  @!P1 SYNCS.PHASECHK.TRANS64 P1, [R0+URZ+0xe0], R3 ;  /* 0x0000e003000095a7 */ /* 0x000ea400080210ff */
[----:B--2---:R-:W-:Y:S05]  /*8060*/  @!P1 BRA `(.L_x_148) ;  /* 0xfffffffc00f09947 */ /* 0x004fea000383ffff */
[----:B------:R-:W-:Y:S05]  /*8070*/  BRA `(.L_x_149) ;  /* 0xffffffbc00447947 */ /* 0x000fea000383ffff */
.L_x_85:
[----:B--2---:R2:W4:Y:S02]  /*8080*/  SYNCS.PHASECHK.TRANS64.TRYWAIT P0, [R0+URZ+0x60], R3 ;  /* 0x00006003000075a7 */ /* 0x00452400080011ff */
[----:B----4-:R-:W-:Y:S05]  /*8090*/  @!P0 NANOSLEEP.SYNCS 0x989680 ;  /* 0x009896800000895d */ /* 0x010fea0003900000 */
[----:B------:R-:W4:Y:S02]  /*80a0*/  @!P0 SYNCS.PHASECHK.TRANS64 P0, [R0+URZ+0x60], R3 ;  /* 0x00006003000085a7 */ /* 0x000f2400080010ff */
[----:B----4-:R-:W-:Y:S05]  /*80b0*/  @!P0 BRA `(.L_x_85) ;  /* 0xfffffffc00f08947 */ /* 0x010fea000383ffff */
[----:B------:R-:W-:Y:S05]  /*80c0*/  BRA `(.L_x_150) ;  /* 0xffffffc000507947 */ /* 0x000fea000383ffff */
.L_x_88:
[----:B------:R-:W-:Y:S07]  /*80d0*/  MOV R0, UR7 ;  /* 0x0000000700007c02 */ /* 0x000fee0008000f00 */
.L_x_151:
[----:B--2---:R2:W4:Y:S02]  /*80e0*/  SYNCS.PHASECHK.TRANS64.TRYWAIT P0, [R0+URZ+0x58], R3 ;  /* 0x00005803000075a7 */ /* 0x00452400080011ff */
[----:B----4-:R-:W-:Y:S05]  /*80f0*/  @!P0 NANOSLEEP.SYNCS 0x989680 ;  /* 0x009896800000895d */ /* 0x010fea0003900000 */
[----:B------:R-:W4:Y:S02]  /*8100*/  @!P0 SYNCS.PHASECHK.TRANS64 P0, [R0+URZ+0x58], R3 ;  /* 0x00005803000085a7 */ /* 0x000f2400080010ff */
[----:B----4-:R-:W-:Y:S05]  /*8110*/  @!P0 BRA `(.L_x_151) ;  /* 0xfffffffc00f08947 */ /* 0x010fea000383ffff */
[----:B------:R-:W-:Y:S05]  /*8120*/  BRA `(.L_x_87) ;  /* 0xffffffc400307947 */ /* 0x000fea000383ffff */
.L_x_91:
[----:B--2---:R-:W-:Y:S07]  /*8130*/  MOV R3, UR7 ;  /* 0x0000000700037c02 */ /* 0x004fee0008000f00 */
.L_x_152:
[----:B-1----:R1:W2:Y:S02]  /*8140*/  SYNCS.PHASECHK.TRANS64.TRYWAIT P0, [R3+URZ+0x40], R12 ;  /* 0x0000400c030075a7 */ /* 0x0022a400080011ff */
[----:B--2---:R-:W-:Y:S05]  /*8150*/  @!P0 NANOSLEEP.SYNCS 0x989680 ;  /* 0x009896800000895d */ /* 0x004fea0003900000 */
[----:B------:R-:W2:Y:S02]  /*8160*/  @!P0 SYNCS.PHASECHK.TRANS64 P0, [R3+URZ+0x40], R12 ;  /* 0x0000400c030085a7 */ /* 0x000ea400080010ff */
[----:B--2---:R-:W-:Y:S05]  /*8170*/  @!P0 BRA `(.L_x_152) ;  /* 0xfffffffc00f08947 */ /* 0x004fea000383ffff */
[----:B------:R-:W-:Y:S05]  /*8180*/  BRA `(.L_x_153) ;  /* 0xffffffc400a87947 */ /* 0x000fea000383ffff */
.L_x_92:
[----:B------:R-:W-:Y:S07]  /*8190*/  MOV R3, UR7 ;  /* 0x0000000700037c02 */ /* 0x000fee0008000f00 */
.L_x_154:
[----:B-1----:R1:W2:Y:S02]  /*81a0*/  SYNCS.PHASECHK.TRANS64.TRYWAIT P0, [R3+URZ+0x48], R12 ;  /* 0x0000480c030075a7 */ /* 0x0022a400080011ff */
[----:B--2---:R-:W-:Y:S05]  /*81b0*/  @!P0 NANOSLEEP.SYNCS 0x989680 ;  /* 0x009896800000895d */ /* 0x004fea0003900000 */
[----:B------:R-:W2:Y:S02]  /*81c0*/  @!P0 SYNCS.PHASECHK.TRANS64 P0, [R3+URZ+0x48], R12 ;  /* 0x0000480c030085a7 */ /* 0x000ea400080010ff */
[----:B--2---:R-:W-:Y:S05]  /*81d0*/  @!P0 BRA `(.L_x_154) ;  /* 0xfffffffc00f08947 */ /* 0x004fea000383ffff */
[----:B------:R-:W-:Y:S05]  /*81e0*/  BRA `(.L_x_155) ;  /* 0xffffffc800407947 */ /* 0x000fea000383ffff */
.L_x_94:
[----:B------:R-:W-:-:S07]  /*81f0*/  MOV R0, UR7 ;  /* 0x0000000700007c02 */ /* 0x000fce0008000f00 */
.L_x_156:
[----:B-1----:R1:W4:Y:S02]  /*8200*/  SYNCS.PHASECHK.TRANS64.TRYWAIT P0, [R0+URZ+0x40], R3 ;  /* 0x00004003000075a7 */ /* 0x00232400080011ff */
[----:B----4-:R-:W-:Y:S05]  /*8210*/  @!P0 NANOSLEEP.SYNCS 0x989680 ;  /* 0x009896800000895d */ /* 0x010fea0003900000 */
[----:B------:R-:W4:Y:S02]  /*8220*/  @!P0 SYNCS.PHASECHK.TRANS64 P0, [R0+URZ+0x40], R3 ;  /* 0x00004003000085a7 */ /* 0x000f2400080010ff */
[----:B----4-:R-:W-:Y:S05]  /*8230*/  @!P0 BRA `(.L_x_156) ;  /* 0xfffffffc00f08947 */ /* 0x010fea000383ffff */
[----:B------:R-:W-:Y:S05]  /*8240*/  BRA `(.L_x_157) ;  /* 0xffffffc800c87947 */ /* 0x000fea000383ffff */
.L_x_96:
[----:B--2---:R2:W3:Y:S02]  /*8250*/  SYNCS.PHASECHK.TRANS64.TRYWAIT P0, [R0+URZ+0x60], R3 ;  /* 0x00006003000075a7 */ /* 0x0044e400080011ff */
[----:B---3--:R-:W-:Y:S05]  /*8260*/  @!P0 NANOSLEEP.SYNCS 0x989680 ;  /* 0x009896800000895d */ /* 0x008fea0003900000 */
[----:B------:R-:W3:Y:S02]  /*8270*/  @!P0 SYNCS.PHASECHK.TRANS64 P0, [R0+URZ+0x60], R3 ;  /* 0x00006003000085a7 */ /* 0x000ee400080010ff */
[----:B---3--:R-:W-:Y:S05]  /*8280*/  @!P0 BRA `(.L_x_96) ;  /* 0xfffffffc00f08947 */ /* 0x008fea000383ffff */
[----:B------:R-:W-:Y:S05]  /*8290*/  BRA `(.L_x_158) ;  /* 0xffffffcc00907947 */ /* 0x000fea000383ffff */
.L_x_107:
[----:B-1----:R1:W3:Y:S02]  /*82a0*/  SYNCS.PHASECHK.TRANS64.TRYWAIT P1, [R3+URZ+0x30], R0 ;  /* 0x00003000030075a7 */ /* 0x0022e400080211ff */
[----:B---3--:R-:W-:Y:S05]  /*82b0*/  @!P1 NANOSLEEP.SYNCS 0x989680 ;  /* 0x009896800000995d */ /* 0x008fea0003900000 */
[----:B------:R-:W3:Y:S02]  /*82c0*/  @!P1 SYNCS.PHASECHK.TRANS64 P1, [R3+URZ+0x30], R0 ;  /* 0x00003000030095a7 */ /* 0x000ee400080210ff */
[----:B---3--:R-:W-:Y:S05]  /*82d0*/  @!P1 BRA `(.L_x_107) ;  /* 0xfffffffc00f09947 */ /* 0x008fea000383ffff */
[----:B------:R-:W-:Y:S05]  /*82e0*/  BRA `(.L_x_106) ;  /* 0xffffffd800a47947 */ /* 0x000fea000383ffff */
.L_x_109:
[----:B----4-:R4:W1:Y:S02]  /*82f0*/  SYNCS.PHASECHK.TRANS64.TRYWAIT P0, [R111+URZ+0x80], R4 ;  /* 0x000080046f0075a7 */ /* 0x01086400080011ff */
[----:B-1----:R-:W-:Y:S05]  /*8300*/  @!P0 NANOSLEEP.SYNCS 0x989680 ;  /* 0x009896800000895d */ /* 0x002fea0003900000 */
[----:B------:R-:W1:Y:S02]  /*8310*/  @!P0 SYNCS.PHASECHK.TRANS64 P0, [R111+URZ+0x80], R4 ;  /* 0x000080046f0085a7 */ /* 0x000e6400080010ff */
[----:B-1----:R-:W-:Y:S05]  /*8320*/  @!P0 BRA `(.L_x_109) ;  /* 0xfffffffc00f08947 */ /* 0x002fea000383ffff */
[----:B------:R-:W-:Y:S05]  /*8330*/  BRA `(.L_x_108) ;  /* 0xffffffd800f87947 */ /* 0x000fea000383ffff */
.L_x_117:
[----:B--2---:R2:W3:Y:S02]  /*8340*/  SYNCS.PHASECHK.TRANS64.TRYWAIT P0, [R125+URZ+0x30], R2 ;  /* 0x000030027d0075a7 */ /* 0x0044e400080011ff */
[----:B---3--:R-:W-:Y:S05]  /*8350*/  @!P0 NANOSLEEP.SYNCS 0x989680 ;  /* 0x009896800000895d */ /* 0x008fea0003900000 */
[----:B------:R-:W3:Y:S02]  /*8360*/  @!P0 SYNCS.PHASECHK.TRANS64 P0, [R125+URZ+0x30], R2 ;  /* 0x000030027d0085a7 */ /* 0x000ee400080010ff */
[----:B---3--:R-:W-:Y:S05]  /*8370*/  @!P0 BRA `(.L_x_117) ;  /* 0xfffffffc00f08947 */ /* 0x008fea000383ffff */
[----:B------:R-:W-:Y:S05]  /*8380*/  BRA `(.L_x_116) ;  /* 0xffffffe400fc7947 */ /* 0x000fea000383ffff */
        .weak           $__internal_0_$__cuda_sm10x_tcgen05_guardrail_trap_col_being_dealloced_not_returned_by_alloc
        .type           $__internal_0_$__cuda_sm10x_tcgen05_guardrail_trap_col_being_dealloced_not_returned_by_alloc,@function
        .size           $__internal_0_$__cuda_sm10x_tcgen05_guardrail_trap_col_being_dealloced_not_returned_by_alloc,($__internal_1_$__cuda_sm10x_tcgen05_guardrail_trap_phase_invalid_during_alloc - $__internal_0_$__cuda_sm10x_tcgen05_guardrail_trap_col_being_dealloced_not_returned_by_alloc)
$__internal_0_$__cuda_sm10x_tcgen05_guardrail_trap_col_being_dealloced_not_returned_by_alloc:
[----:B------:R-:W-:Y:S05]  /*8390*/  BPT.TRAP 0x1 ;  /* 0x000000040000795c */ /* 0x000fea0000300000 */
[----:B------:R-:W-:-:S04]  /*83a0*/  HFMA2 R3, -RZ, RZ, 0, 0 ;  /* 0x00000000ff037431 */ /* 0x000fc800000001ff */
[----:B------:R-:W-:Y:S05]  /*83b0*/  RET.REL.NODEC R2 `(_ZN7cutlass13device_kernelINS_4gemm6kernel13GemmUniversalIN4cute5tupleIJiiiiEEENS1_10collective13CollectiveMmaINS1_35MainloopSm100TmaUmmaWarpSpecializedILi3ELi2ELi4ENS5_IJNS4_1CILi2EEENSA_ILi1EEESC_EEEEENS5_IJNSA_ILi128EEESF_SF_EEENS_12float_e5m2_tENS5_IJlSC_lEEESH_SI_NS4_8TiledMMAINS4_8MMA_AtomIJNS4_10MMA_TraitsINS4_25SM100_MMA_F8F6F4_2x1SM_SSEJSH_SH_fSF_SF_NS4_17integral_constantINS4_4UMMA5MajorELSP_0EEESQ_NSN_INSO_7ScaleInELSR_0EEESS_EEEEEENS4_6LayoutINS5_IJSC_SC_SC_EEENS5_IJNSA_ILi0EEESX_SX_EEEEENS5_IJNS4_10UnderscoreES10_S10_EEEEENS4_18SM100_TMA_2SM_LOADENS4_14ComposedLayoutINS4_7SwizzleILi3ELi4ELi3EEENS4_18smem_ptr_flag_bitsILi8EEENSV_INS5_IJNSA_ILi8EEESF_EEENS5_IJSF_SC_EEEEEEEvNS4_8identityES13_S1D_vS1E_EENS_8epilogue10collective18CollectiveEpilogueINS1G_23Sm100TmaWarpSpecializedILi2ELi2ELi32ELb0ELb0EEEJNS5_IJNSA_ILi64EEESF_SF_EEENS5_IJNSV_IS1L_SC_EENSV_INS5_IJNSA_ILi32EEESB_EEENS5_IJSC_S1L_EEEEEEEESH_SI_SH_SI_NS1G_6fusion15FusionCallbacksIS1K_NS1T_17LinearCombinationISH_fSH_fLNS_15FloatRoundStyleE2EEES1M_S1S_JEEENS4_5SM1004TMEM4LOAD26SM100_TMEM_LOAD_32dp32b32xENS4_13SM90_TMA_LOADENS14_INS15_ILi1ELi4ELi3EEES18_NSV_INS5_IJS19_S1O_EEENS5_IJS1O_SC_EEEEEEENS4_39AutoVectorizingCopyWithAssumedAlignmentILi128EEENS4_14SM90_TMA_STOREES28_S2A_S2A_EEEvvEEEEvNT_6ParamsE) ;  /* 0xffffff7c02107950 */ /* 0x000fea0003c3ffff */
        .weak           $__internal_1_$__cuda_sm10x_tcgen05_guardrail_trap_phase_invalid_during_alloc
        .type           $__internal_1_$__cuda_sm10x_tcgen05_guardrail_trap_phase_invalid_during_alloc,@function
        .size           $__internal_1_$__cuda_sm10x_tcgen05_guardrail_trap_phase_invalid_during_alloc,($__internal_2_$__cuda_sm10x_tcgen05_guardrail_trap_unallocated_columns_being_dealloced - $__internal_1_$__cuda_sm10x_tcgen05_guardrail_trap_phase_invalid_during_alloc)
$__internal_1_$__cuda_sm10x_tcgen05_guardrail_trap_phase_invalid_during_alloc:
[----:B------:R-:W-:Y:S05]  /*83c0*/  BPT.TRAP 0x1 ;  /* 0x000000040000795c */ /* 0x000fea0000300000 */
[----:B------:R-:W-:-:S04]  /*83d0*/  MOV R3, 0x0 ;  /* 0x0000000000037802 */ /* 0x000fc80000000f00 */
[----:B------:R-:W-:Y:S05]  /*83e0*/  RET.REL.NODEC R2 `(_ZN7cutlass13device_kernelINS_4gemm6kernel13GemmUniversalIN4cute5tupleIJiiiiEEENS1_10collective13CollectiveMmaINS1_35MainloopSm100TmaUmmaWarpSpecializedILi3ELi2ELi4ENS5_IJNS4_1CILi2EEENSA_ILi1EEESC_EEEEENS5_IJNSA_ILi128EEESF_SF_EEENS_12float_e5m2_tENS5_IJlSC_lEEESH_SI_NS4_8TiledMMAINS4_8MMA_AtomIJNS4_10MMA_TraitsINS4_25SM100_MMA_F8F6F4_2x1SM_SSEJSH_SH_fSF_SF_NS4_17integral_constantINS4_4UMMA5MajorELSP_0EEESQ_NSN_INSO_7ScaleInELSR_0EEESS_EEEEEENS4_6LayoutINS5_IJSC_SC_SC_EEENS5_IJNSA_ILi0EEESX_SX_EEEEENS5_IJNS4_10UnderscoreES10_S10_EEEEENS4_18SM100_TMA_2SM_LOADENS4_14ComposedLayoutINS4_7SwizzleILi3ELi4ELi3EEENS4_18smem_ptr_flag_bitsILi8EEENSV_INS5_IJNSA_ILi8EEESF_EEENS5_IJSF_SC_EEEEEEEvNS4_8identityES13_S1D_vS1E_EENS_8epilogue10collective18CollectiveEpilogueINS1G_23Sm100TmaWarpSpecializedILi2ELi2ELi32ELb0ELb0EEEJNS5_IJNSA_ILi64EEESF_SF_EEENS5_IJNSV_IS1L_SC_EENSV_INS5_IJNSA_ILi32EEESB_EEENS5_IJSC_S1L_EEEEEEEESH_SI_SH_SI_NS1G_6fusion15FusionCallbacksIS1K_NS1T_17LinearCombinationISH_fSH_fLNS_15FloatRoundStyleE2EEES1M_S1S_JEEENS4_5SM1004TMEM4LOAD26SM100_TMEM_LOAD_32dp32b32xENS4_13SM90_TMA_LOADENS14_INS15_ILi1ELi4ELi3EEES18_NSV_INS5_IJS19_S1O_EEENS5_IJS1O_SC_EEEEEEENS4_39AutoVectorizingCopyWithAssumedAlignmentILi128EEENS4_14SM90_TMA_STOREES28_S2A_S2A_EEEvvEEEEvNT_6ParamsE) ;  /* 0xffffff7c02047950 */ /* 0x000fea0003c3ffff */
        .weak           $__internal_2_$__cuda_sm10x_tcgen05_guardrail_trap_unallocated_columns_being_dealloced
        .type           $__internal_2_$__cuda_sm10x_tcgen05_guardrail_trap_unallocated_columns_being_dealloced,@function
        .size           $__internal_2_$__cuda_sm10x_tcgen05_guardrail_trap_unallocated_columns_being_dealloced,(.L_x_160 - $__internal_2_$__cuda_sm10x_tcgen05_guardrail_trap_unallocated_columns_being_dealloced)
$__internal_2_$__cuda_sm10x_tcgen05_guardrail_trap_unallocated_columns_being_dealloced:
[----:B------:R-:W-:Y:S05]  /*83f0*/  BPT.TRAP 0x1 ;  /* 0x000000040000795c */ /* 0x000fea0000300000 */
[----:B------:R-:W-:-:S04]  /*8400*/  HFMA2 R3, -RZ, RZ, 0, 0 ;  /* 0x00000000ff037431 */ /* 0x000fc800000001ff */
[----:B------:R-:W-:Y:S05]  /*8410*/  RET.REL.NODEC R2 `(_ZN7cutlass13device_kernelINS_4gemm6kernel13GemmUniversalIN4cute5tupleIJiiiiEEENS1_10collective13CollectiveMmaINS1_35MainloopSm100TmaUmmaWarpSpecializedILi3ELi2ELi4ENS5_IJNS4_1CILi2EEENSA_ILi1EEESC_EEEEENS5_IJNSA_ILi128EEESF_SF_EEENS_12float_e5m2_tENS5_IJlSC_lEEESH_SI_NS4_8TiledMMAINS4_8MMA_AtomIJNS4_10MMA_TraitsINS4_25SM100_MMA_F8F6F4_2x1SM_SSEJSH_SH_fSF_SF_NS4_17integral_constantINS4_4UMMA5MajorELSP_0EEESQ_NSN_INSO_7ScaleInELSR_0EEESS_EEEEEENS4_6LayoutINS5_IJSC_SC_SC_EEENS5_IJNSA_ILi0EEESX_SX_EEEEENS5_IJNS4_10UnderscoreES10_S10_EEEEENS4_18SM100_TMA_2SM_LOADENS4_14ComposedLayoutINS4_7SwizzleILi3ELi4ELi3EEENS4_18smem_ptr_flag_bitsILi8EEENSV_INS5_IJNSA_ILi8EEESF_EEENS5_IJSF_SC_EEEEEEEvNS4_8identityES13_S1D_vS1E_EENS_8epilogue10collective18CollectiveEpilogueINS1G_23Sm100TmaWarpSpecializedILi2ELi2ELi32ELb0ELb0EEEJNS5_IJNSA_ILi64EEESF_SF_EEENS5_IJNSV_IS1L_SC_EENSV_INS5_IJNSA_ILi32EEESB_EEENS5_IJSC_S1L_EEEEEEEESH_SI_SH_SI_NS1G_6fusion15FusionCallbacksIS1K_NS1T_17LinearCombinationISH_fSH_fLNS_15FloatRoundStyleE2EEES1M_S1S_JEEENS4_5SM1004TMEM4LOAD26SM100_TMEM_LOAD_32dp32b32xENS4_13SM90_TMA_LOADENS14_INS15_ILi1ELi4ELi3EEES18_NSV_INS5_IJS19_S1O_EEENS5_IJS1O_SC_EEEEEEENS4_39AutoVectorizingCopyWithAssumedAlignmentILi128EEENS4_14SM90_TMA_STOREES28_S2A_S2A_EEEvvEEEEvNT_6ParamsE) ;  /* 0xffffff7802f87950 */ /* 0x000fea0003c3ffff */
.L_x_159:
[----:B------:R-:W-:-:S00]  /*8420*/  BRA `(.L_x_159) ;  /* 0xfffffffc00fc7947 */ /* 0x000fc0000383ffff */
[----:B------:R-:W-:-:S00]  /*8430*/  NOP ;  /* 0x0000000000007918 */ /* 0x000fc00000000000 */
        /* <DEDUP_REMOVED lines=12> */
.L_x_160:


//--------------------- .nv.global.init           --------------------------
	.section	.nv.global.init,"aw",@progbits
.nv.global.init:
	.type		$str$27,@object
	.size		$str$27,($str$28 - $str$27)
$str$27:
        /*0000*/ 	.byte	0x28, 0x61, 0x64, 0x64, 0x72, 0x65, 0x73, 0x73, 0x20, 0x26, 0x20, 0x6d, 0x61, 0x73, 0x6b, 0x29
        /*0010*/ 	.byte	0x20, 0x3d, 0x3d, 0x20, 0x30, 0x00
	.type		$str$28,@object
	.size		$str$28,($str$26 - $str$28)
$str$28:
        /*0016*/ 	.byte	0x2f, 0x74, 0x6d, 0x70, 0x2f, 0x63, 0x75, 0x74, 0x6c, 0x61, 0x73, 0x73, 0x5f, 0x73, 0x77, 0x65
        /*0026*/ 	.byte	0x65, 0x70, 0x5f, 0x73, 0x72, 0x63, 0x2f, 0x69, 0x6e, 0x63, 0x6c, 0x75, 0x64, 0x65, 0x2f, 0x63
        /*0036*/ 	.byte	0x75, 0x74, 0x65, 0x2f, 0x70, 0x6f, 0x69, 0x6e, 0x74, 0x65, 0x72, 0x5f, 0x66, 0x6c, 0x61, 0x67
        /*0046*/ 	.byte	0x67, 0x65, 0x64, 0x2e, 0x68, 0x70, 0x70, 0x00
	.type		$str$26,@object
	.size		$str$26,($str$25 - $str$26)
$str$26:
        /*004e*/ 	.byte	0x2f, 0x74, 0x6d, 0x70, 0x2f, 0x63, 0x75, 0x74, 0x6c, 0x61, 0x73, 0x73, 0x5f, 0x73, 0x77, 0x65
        /*005e*/ 	.byte	0x65, 0x70, 0x5f, 0x73, 0x72, 0x63, 0x2f, 0x69, 0x6e, 0x63, 0x6c, 0x75, 0x64, 0x65, 0x2f, 0x63
        /*006e*/ 	.byte	0x75, 0x74, 0x65, 0x2f, 0x61, 0x74, 0x6f, 0x6d, 0x2f, 0x63, 0x6f, 0x70, 0x79, 0x5f, 0x74, 0x72
        /*007e*/ 	.byte	0x61, 0x69, 0x74, 0x73, 0x5f, 0x73, 0x6d, 0x31, 0x30, 0x30, 0x2e, 0x68, 0x70, 0x70, 0x00
	.type		$str$25,@object
	.size		$str$25,(__unnamed_1 - $str$25)
$str$25:
        /*008d*/ 	.byte	0x28, 0x28, 0x75, 0x69, 0x6e, 0x74, 0x33, 0x32, 0x5f, 0x74, 0x28, 0x74, 0x68, 0x72, 0x65, 0x61
        /*009d*/ 	.byte	0x64, 0x49, 0x64, 0x78, 0x2e, 0x78, 0x29, 0x20, 0x2f, 0x20, 0x33, 0x32, 0x29, 0x20, 0x25, 0x20
        /*00ad*/ 	.byte	0x34, 0x29, 0x20, 0x3d, 0x3d, 0x20, 0x28, 0x28, 0x28, 0x74, 0x6d, 0x65, 0x6d, 0x5f, 0x61, 0x64
        /*00bd*/ 	.byte	0x64, 0x72, 0x20, 0x3e, 0x3e, 0x20, 0x31, 0x36, 0x29, 0x20, 0x2f, 0x20, 0x33, 0x32, 0x29, 0x20
        /*00cd*/ 	.byte	0x25, 0x20, 0x34, 0x29, 0x00
	.type		__unnamed_1,@object
	.size		__unnamed_1,(__unnamed_2 - __unnamed_1)
__unnamed_1:
        /*00d2*/ 	.byte	0x61, 0x75, 0x74, 0x6f, 0x20, 0x63, 0x75, 0x74, 0x65, 0x3a, 0x3a, 0x61, 0x73, 0x5f, 0x70, 0x6f
        /* <DEDUP_REMOVED lines=24> */
        /*0262*/ 	.byte	0x3a, 0x3a, 0x43, 0x3c, 0x34, 0x30, 0x39, 0x36, 0x3e, 0x3e, 0x3e, 0x3e, 0x5d, 0x00
	.type		__unnamed_2,@object
	.size		__unnamed_2,(.L_2 - __unnamed_2)
__unnamed_2:
        /* <DEDUP_REMOVED lines=40> */
        /*04f0*/ 	.byte	0x74, 0x65, 0x3a, 0x3a, 0x43, 0x3c, 0x30, 0x3e, 0x3e, 0x3e, 0x3e, 0x5d, 0x00
.L_2:


//--------------------- .nv.shared._ZN7cutlass13device_kernelINS_4gemm6kernel13GemmUniversalIN4cute5tupleIJiiiiEEENS1_10collective13CollectiveMmaINS1_35MainloopSm100TmaUmmaWarpSpecializedILi3ELi2ELi4ENS5_IJNS4_1CILi2EEENSA_ILi1EEESC_EEEEENS5_IJNSA_ILi128EEESF_SF_EEENS_12float_e5m2_tENS5_IJlSC_lEEESH_SI_NS4_8TiledMMAINS4_8MMA_AtomIJNS4_10MMA_TraitsINS4_25SM100_MMA_F8F6F4_2x1SM_SSEJSH_SH_fSF_SF_NS4_17integral_constantINS4_4UMMA5MajorELSP_0EEESQ_NSN_INSO_7ScaleInELSR_0EEESS_EEEEEENS4_6LayoutINS5_IJSC_SC_SC_EEENS5_IJNSA_ILi0EEESX_SX_EEEEENS5_IJNS4_10UnderscoreES10_S10_EEEEENS4_18SM100_TMA_2SM_LOADENS4_14ComposedLayoutINS4_7SwizzleILi3ELi4ELi3EEENS4_18smem_ptr_flag_bitsILi8EEENSV_INS5_IJNSA_ILi8EEESF_EEENS5_IJSF_SC_EEEEEEEvNS4_8identityES13_S1D_vS1E_EENS_8epilogue10collective18CollectiveEpilogueINS1G_23Sm100TmaWarpSpecializedILi2ELi2ELi32ELb0ELb0EEEJNS5_IJNSA_ILi64EEESF_SF_EEENS5_IJNSV_IS1L_SC_EENSV_INS5_IJNSA_ILi32EEESB_EEENS5_IJSC_S1L_EEEEEEEESH_SI_SH_SI_NS1G_6fusion15FusionCallbacksIS1K_NS1T_17LinearCombinationISH_fSH_fLNS_15FloatRoundStyleE2EEES1M_S1S_JEEENS4_5SM1004TMEM4LOAD26SM100_TMEM_LOAD_32dp32b32xENS4_13SM90_TMA_LOADENS14_INS15_ILi1ELi4ELi3EEES18_NSV_INS5_IJS19_S1O_EEENS5_IJS1O_SC_EEEEEEENS4_39AutoVectorizingCopyWithAssumedAlignmentILi128EEENS4_14SM90_TMA_STOREES28_S2A_S2A_EEEvvEEEEvNT_6ParamsE --------------------------
	.section	.nv.shared._ZN7cutlass13device_kernelINS_4gemm6kernel13GemmUniversalIN4cute5tupleIJiiiiEEENS1_10collective13CollectiveMmaINS1_35MainloopSm100TmaUmmaWarpSpecializedILi3ELi2ELi4ENS5_IJNS4_1CILi2EEENSA_ILi1EEESC_EEEEENS5_IJNSA_ILi128EEESF_SF_EEENS_12float_e5m2_tENS5_IJlSC_lEEESH_SI_NS4_8TiledMMAINS4_8MMA_AtomIJNS4_10MMA_TraitsINS4_25SM100_MMA_F8F6F4_2x1SM_SSEJSH_SH_fSF_SF_NS4_17integral_constantINS4_4UMMA5MajorELSP_0EEESQ_NSN_INSO_7ScaleInELSR_0EEESS_EEEEEENS4_6LayoutINS5_IJSC_SC_SC_EEENS5_IJNSA_ILi0EEESX_SX_EEEEENS5_IJNS4_10UnderscoreES10_S10_EEEEENS4_18SM100_TMA_2SM_LOADENS4_14ComposedLayoutINS4_7SwizzleILi3ELi4ELi3EEENS4_18smem_ptr_flag_bitsILi8EEENSV_INS5_IJNSA_ILi8EEESF_EEENS5_IJSF_SC_EEEEEEEvNS4_8identityES13_S1D_vS1E_EENS_8epilogue10collective18CollectiveEpilogueINS1G_23Sm100TmaWarpSpecializedILi2ELi2ELi32ELb0ELb0EEEJNS5_IJNSA_ILi64EEESF_SF_EEENS5_IJNSV_IS1L_SC_EENSV_INS5_IJNSA_ILi32EEESB_EEENS5_IJSC_S1L_EEEEEEEESH_SI_SH_SI_NS1G_6fusion15FusionCallbacksIS1K_NS1T_17LinearCombinationISH_fSH_fLNS_15FloatRoundStyleE2EEES1M_S1S_JEEENS4_5SM1004TMEM4LOAD26SM100_TMEM_LOAD_32dp32b32xENS4_13SM90_TMA_LOADENS14_INS15_ILi1ELi4ELi3EEES18_NSV_INS5_IJS19_S1O_EEENS5_IJS1O_SC_EEEEEEENS4_39AutoVectorizingCopyWithAssumedAlignmentILi128EEENS4_14SM90_TMA_STOREES28_S2A_S2A_EEEvvEEEEvNT_6ParamsE,"aw",@nobits
	.sectionflags	@""
	.align	16
	.zero		1024


//--------------------- .nv.shared.reserved.0     --------------------------
	.section	.nv.shared.reserved.0,"aw",@nobits
	.weak		__nv_reservedSMEM_offset_0_alias
	.size		__nv_reservedSMEM_offset_0_alias, 0, 64
	.other		__nv_reservedSMEM_offset_0_alias,@"STO_CUDA_RESERVED_SHARED STV_DEFAULT"
__nv_reservedSMEM_offset_0_alias:
	.zero		0
.nv.shared.reserved.0:
	.zero		64
	.weak		__nv_reservedSMEM_tcgen05_partition
	.type		__nv_reservedSMEM_tcgen05_partition,@object
	.size		__nv_reservedSMEM_tcgen05_partition,(.L_0 - __nv_reservedSMEM_tcgen05_partition)
__nv_reservedSMEM_tcgen05_partition:
	.zero		32
.L_0:


//--------------------- .nv.global                --------------------------
	.section	.nv.global,"aw",@nobits
.nv.global:
	.type		_ZN39_INTERNAL_acac6295_4_k_cu_64774bfb_89204cute1_E,@object
	.size		_ZN39_INTERNAL_acac6295_4_k_cu_64774bfb_89204cute1_E,(_ZN39_INTERNAL_acac6295_4_k_cu_64774bfb_89204cuda3std3__45__cpo6cbeginE - _ZN39_INTERNAL_acac6295_4_k_cu_64774bfb_89204cute1_E)
_ZN39_INTERNAL_acac6295_4_k_cu_64774bfb_89204cute1_E:
	.zero		1
	.type		_ZN39_INTERNAL_acac6295_4_k_cu_64774bfb_89204cuda3std3__45__cpo6cbeginE,@object
	.size		_ZN39_INTERNAL_acac6295_4_k_cu_64774bfb_89204cuda3std3__45__cpo6cbeginE,(_ZN39_INTERNAL_acac6295_4_k_cu_64774bfb_89204cuda3std3__48in_placeE - _ZN39_INTERNAL_acac6295_4_k_cu_64774bfb_89204cuda3std3__45__cpo6cbeginE)
_ZN39_INTERNAL_acac6295_4_k_cu_64774bfb_89204cuda3std3__45__cpo6cbeginE:
	.zero		1
	.type		_ZN39_INTERNAL_acac6295_4_k_cu_64774bfb_89204cuda3std3__48in_placeE,@object
	.size		_ZN39_INTERNAL_acac6295_4_k_cu_64774bfb_89204cuda3std3__48in_placeE,(_ZN39_INTERNAL_acac6295_4_k_cu_64774bfb_89204cuda3std6ranges3__45__cpo9iter_moveE - _ZN39_INTERNAL_acac6295_4_k_cu_64774bfb_89204cuda3std3__48in_placeE)
_ZN39_INTERNAL_acac6295_4_k_cu_64774bfb_89204cuda3std3__48in_placeE:
	.zero		1
	.type		_ZN39_INTERNAL_acac6295_4_k_cu_64774bfb_89204cuda3std6ranges3__45__cpo9iter_moveE,@object
	.size		_ZN39_INTERNAL_acac6295_4_k_cu_64774bfb_89204cuda3std6ranges3__45__cpo9iter_moveE,(_ZN39_INTERNAL_acac6295_4_k_cu_64774bfb_89204cuda3std3__45__cpo5beginE - _ZN39_INTERNAL_acac6295_4_k_cu_64774bfb_89204cuda3std6ranges3__45__cpo9iter_moveE)
_ZN39_INTERNAL_acac6295_4_k_cu_64774bfb_89204cuda3std6ranges3__45__cpo9iter_moveE:
	.zero		1
	.type		_ZN39_INTERNAL_acac6295_4_k_cu_64774bfb_89204cuda3std3__45__cpo5beginE,@object
	.size		_ZN39_INTERNAL_acac6295_4_k_cu_64774bfb_89204cuda3std3__45__cpo5beginE,(_ZN39_INTERNAL_acac6295_4_k_cu_64774bfb_89204cuda3std3__441_GLOBAL__N__acac6295_4_k_cu_64774bfb_89206ignoreE - _ZN39_INTERNAL_acac6295_4_k_cu_64774bfb_89204cuda3std3__45__cpo5beginE)
_ZN39_INTERNAL_acac6295_4_k_cu_64774bfb_89204cuda3std3__45__cpo5beginE:
	.zero		1
	.type		_ZN39_INTERNAL_acac6295_4_k_cu_64774bfb_89204cuda3std3__441_GLOBAL__N__acac6295_4_k_cu_64774bfb_89206ignoreE,@object
	.size		_ZN39_INTERNAL_acac6295_4_k_cu_64774bfb_89204cuda3std3__441_GLOBAL__N__acac6295_4_k_cu_64774bfb_89206ignoreE,(_ZN39_INTERNAL_acac6295_4_k_cu_64774bfb_89204cute7productE - _ZN39_INTERNAL_acac6295_4_k_cu_64774bfb_89204cuda3std3__441_GLOBAL__N__acac6295_4_k_cu_64774bfb_89206ignoreE)
_ZN39_INTERNAL_acac6295_4_k_cu_64774bfb_89204cuda3std3__441_GLOBAL__N__acac6295_4_k_cu_64774bfb_89206ignoreE:
	.zero		1
	.type		_ZN39_INTERNAL_acac6295_4_k_cu_64774bfb_89204cute7productE,@object
	.size		_ZN39_INTERNAL_acac6295_4_k_cu_64774bfb_89204cute7productE,(_ZN39_INTERNAL_acac6295_4_k_cu_64774bfb_89204cuda3std3__45__cpo3endE - _ZN39_INTERNAL_acac6295_4_k_cu_64774bfb_89204cute7productE)
_ZN39_INTERNAL_acac6295_4_k_cu_64774bfb_89204cute7productE:
	.zero		1
	.type		_ZN39_INTERNAL_acac6295_4_k_cu_64774bfb_89204cuda3std3__45__cpo3endE,@object
	.size		_ZN39_INTERNAL_acac6295_4_k_cu_64774bfb_89204cuda3std3__45__cpo3endE,(_ZN39_INTERNAL_acac6295_4_k_cu_64774bfb_89204cuda3std3__419piecewise_constructE - _ZN39_INTERNAL_acac6295_4_k_cu_64774bfb_89204cuda3std3__45__cpo3endE)
_ZN39_INTERNAL_acac6295_4_k_cu_64774bfb_89204cuda3std3__45__cpo3endE:
	.zero		1
	.type		_ZN39_INTERNAL_acac6295_4_k_cu_64774bfb_89204cuda3std3__419piecewise_constructE,@object
	.size		_ZN39_INTERNAL_acac6295_4_k_cu_64774bfb_89204cuda3std3__419piecewise_constructE,(_ZN39_INTERNAL_acac6295_4_k_cu_64774bfb_89204cuda3std3__45__cpo4cendE - _ZN39_INTERNAL_acac6295_4_k_cu_64774bfb_89204cuda3std3__419piecewise_constructE)
_ZN39_INTERNAL_acac6295_4_k_cu_64774bfb_89204cuda3std3__419piecewise_constructE:
	.zero		1
	.type		_ZN39_INTERNAL_acac6295_4_k_cu_64774bfb_89204cuda3std3__45__cpo4cendE,@object
	.size		_ZN39_INTERNAL_acac6295_4_k_cu_64774bfb_89204cuda3std3__45__cpo4cendE,(_ZN39_INTERNAL_acac6295_4_k_cu_64774bfb_89204cuda3std6ranges3__45__cpo4swapE - _ZN39_INTERNAL_acac6295_4_k_cu_64774bfb_89204cuda3std3__45__cpo4cendE)
_ZN39_INTERNAL_acac6295_4_k_cu_64774bfb_89204cuda3std3__45__cpo4cendE:
	.zero		1
	.type		_ZN39_INTERNAL_acac6295_4_k_cu_64774bfb_89204cuda3std6ranges3__45__cpo4swapE,@object
	.size		_ZN39_INTERNAL_acac6295_4_k_cu_64774bfb_89204cuda3std6ranges3__45__cpo4swapE,(.L_10 - _ZN39_INTERNAL_acac6295_4_k_cu_64774bfb_89204cuda3std6ranges3__45__cpo4swapE)
_ZN39_INTERNAL_acac6295_4_k_cu_64774bfb_89204cuda3std6ranges3__45__cpo4swapE:
	.zero		1
.L_10:


//--------------------- .nv.constant0._ZN7cutlass13device_kernelINS_4gemm6kernel13GemmUniversalIN4cute5tupleIJiiiiEEENS1_10collective13CollectiveMmaINS1_35MainloopSm100TmaUmmaWarpSpecializedILi3ELi2ELi4ENS5_IJNS4_1CILi2EEENSA_ILi1EEESC_EEEEENS5_IJNSA_ILi128EEESF_SF_EEENS_12float_e5m2_tENS5_IJlSC_lEEESH_SI_NS4_8TiledMMAINS4_8MMA_AtomIJNS4_10MMA_TraitsINS4_25SM100_MMA_F8F6F4_2x1SM_SSEJSH_SH_fSF_SF_NS4_17integral_constantINS4_4UMMA5MajorELSP_0EEESQ_NSN_INSO_7ScaleInELSR_0EEESS_EEEEEENS4_6LayoutINS5_IJSC_SC_SC_EEENS5_IJNSA_ILi0EEESX_SX_EEEEENS5_IJNS4_10UnderscoreES10_S10_EEEEENS4_18SM100_TMA_2SM_LOADENS4_14ComposedLayoutINS4_7SwizzleILi3ELi4ELi3EEENS4_18smem_ptr_flag_bitsILi8EEENSV_INS5_IJNSA_ILi8EEESF_EEENS5_IJSF_SC_EEEEEEEvNS4_8identityES13_S1D_vS1E_EENS_8epilogue10collective18CollectiveEpilogueINS1G_23Sm100TmaWarpSpecializedILi2ELi2ELi32ELb0ELb0EEEJNS5_IJNSA_ILi64EEESF_SF_EEENS5_IJNSV_IS1L_SC_EENSV_INS5_IJNSA_ILi32EEESB_EEENS5_IJSC_S1L_EEEEEEEESH_SI_SH_SI_NS1G_6fusion15FusionCallbacksIS1K_NS1T_17LinearCombinationISH_fSH_fLNS_15FloatRoundStyleE2EEES1M_S1S_JEEENS4_5SM1004TMEM4LOAD26SM100_TMEM_LOAD_32dp32b32xENS4_13SM90_TMA_LOADENS14_INS15_ILi1ELi4ELi3EEES18_NSV_INS5_IJS19_S1O_EEENS5_IJS1O_SC_EEEEEEENS4_39AutoVectorizingCopyWithAssumedAlignmentILi128EEENS4_14SM90_TMA_STOREES28_S2A_S2A_EEEvvEEEEvNT_6ParamsE --------------------------
	.section	.nv.constant0._ZN7cutlass13device_kernelINS_4gemm6kernel13GemmUniversalIN4cute5tupleIJiiiiEEENS1_10collective13CollectiveMmaINS1_35MainloopSm100TmaUmmaWarpSpecializedILi3ELi2ELi4ENS5_IJNS4_1CILi2EEENSA_ILi1EEESC_EEEEENS5_IJNSA_ILi128EEESF_SF_EEENS_12float_e5m2_tENS5_IJlSC_lEEESH_SI_NS4_8TiledMMAINS4_8MMA_AtomIJNS4_10MMA_TraitsINS4_25SM100_MMA_F8F6F4_2x1SM_SSEJSH_SH_fSF_SF_NS4_17integral_constantINS4_4UMMA5MajorELSP_0EEESQ_NSN_INSO_7ScaleInELSR_0EEESS_EEEEEENS4_6LayoutINS5_IJSC_SC_SC_EEENS5_IJNSA_ILi0EEESX_SX_EEEEENS5_IJNS4_10UnderscoreES10_S10_EEEEENS4_18SM100_TMA_2SM_LOADENS4_14ComposedLayoutINS4_7SwizzleILi3ELi4ELi3EEENS4_18smem_ptr_flag_bitsILi8EEENSV_INS5_IJNSA_ILi8EEESF_EEENS5_IJSF_SC_EEEEEEEvNS4_8identityES13_S1D_vS1E_EENS_8epilogue10collective18CollectiveEpilogueINS1G_23Sm100TmaWarpSpecializedILi2ELi2ELi32ELb0ELb0EEEJNS5_IJNSA_ILi64EEESF_SF_EEENS5_IJNSV_IS1L_SC_EENSV_INS5_IJNSA_ILi32EEESB_EEENS5_IJSC_S1L_EEEEEEEESH_SI_SH_SI_NS1G_6fusion15FusionCallbacksIS1K_NS1T_17LinearCombinationISH_fSH_fLNS_15FloatRoundStyleE2EEES1M_S1S_JEEENS4_5SM1004TMEM4LOAD26SM100_TMEM_LOAD_32dp32b32xENS4_13SM90_TMA_LOADENS14_INS15_ILi1ELi4ELi3EEES18_NSV_INS5_IJS19_S1O_EEENS5_IJS1O_SC_EEEEEEENS4_39AutoVectorizingCopyWithAssumedAlignmentILi128EEENS4_14SM90_TMA_STOREES28_S2A_S2A_EEEvvEEEEvNT_6ParamsE,"a",@progbits
	.sectionflags	@""
	.align	4
.nv.constant0._ZN7cutlass13device_kernelINS_4gemm6kernel13GemmUniversalIN4cute5tupleIJiiiiEEENS1_10collective13CollectiveMmaINS1_35MainloopSm100TmaUmmaWarpSpecializedILi3ELi2ELi4ENS5_IJNS4_1CILi2EEENSA_ILi1EEESC_EEEEENS5_IJNSA_ILi128EEESF_SF_EEENS_12float_e5m2_tENS5_IJlSC_lEEESH_SI_NS4_8TiledMMAINS4_8MMA_AtomIJNS4_10MMA_TraitsINS4_25SM100_MMA_F8F6F4_2x1SM_SSEJSH_SH_fSF_SF_NS4_17integral_constantINS4_4UMMA5MajorELSP_0EEESQ_NSN_INSO_7ScaleInELSR_0EEESS_EEEEEENS4_6LayoutINS5_IJSC_SC_SC_EEENS5_IJNSA_ILi0EEESX_SX_EEEEENS5_IJNS4_10UnderscoreES10_S10_EEEEENS4_18SM100_TMA_2SM_LOADENS4_14ComposedLayoutINS4_7SwizzleILi3ELi4ELi3EEENS4_18smem_ptr_flag_bitsILi8EEENSV_INS5_IJNSA_ILi8EEESF_EEENS5_IJSF_SC_EEEEEEEvNS4_8identityES13_S1D_vS1E_EENS_8epilogue10collective18CollectiveEpilogueINS1G_23Sm100TmaWarpSpecializedILi2ELi2ELi32ELb0ELb0EEEJNS5_IJNSA_ILi64EEESF_SF_EEENS5_IJNSV_IS1L_SC_EENSV_INS5_IJNSA_ILi32EEESB_EEENS5_IJSC_S1L_EEEEEEEESH_SI_SH_SI_NS1G_6fusion15FusionCallbacksIS1K_NS1T_17LinearCombinationISH_fSH_fLNS_15FloatRoundStyleE2EEES1M_S1S_JEEENS4_5SM1004TMEM4LOAD26SM100_TMEM_LOAD_32dp32b32xENS4_13SM90_TMA_LOADENS14_INS15_ILi1ELi4ELi3EEES18_NSV_INS5_IJS19_S1O_EEENS5_IJS1O_SC_EEEEEEENS4_39AutoVectorizingCopyWithAssumedAlignmentILi128EEENS4_14SM90_TMA_STOREES28_S2A_S2A_EEEvvEEEEvNT_6ParamsE:
	.zero		2944


//--------------------- SYMBOLS --------------------------

	.type		.nv.reservedSmem.offset0,@object
	.size		.nv.reservedSmem.offset0,0x4
	.type		.nv.reservedSmem.cap,@object
	.size		.nv.reservedSmem.cap,0x4
	.type		__assertfail,@function
